// auto-generated by cutlass_sweep.gemm — config: {"arch": "sm_90", "cluster_m": 2, "cluster_n": 1, "dtype": "bf16", "dtype_b": "bf16", "layout": "nt", "stages": 0, "tile_k": 32, "tile_m": 64, "tile_n": 240}
#include "cutlass/cutlass.h"
#include "cutlass/gemm/collective/collective_builder.hpp"
#include "cutlass/gemm/device/gemm_universal_adapter.h"
#include "cutlass/gemm/kernel/gemm_universal.hpp"
#include "cutlass/epilogue/collective/collective_builder.hpp"

using ElemA = cutlass::bfloat16_t;
using ElemB = cutlass::bfloat16_t;
using ElemCD = cutlass::bfloat16_t;
using Acc  = float;
using TileShape    = cute::Shape<cute::_64, cute::_240, cute::_32>;
using ClusterShape = cute::Shape<cute::_2, cute::_1, cute::_1>;

using CollectiveEpilogue = typename cutlass::epilogue::collective::CollectiveBuilder<
    cutlass::arch::Sm90, cutlass::arch::OpClassTensorOp,
    TileShape, ClusterShape,
    cutlass::epilogue::collective::EpilogueTileAuto,
    Acc, Acc,
    ElemCD, cutlass::layout::RowMajor, 128 / cutlass::sizeof_bits<ElemCD>::value,
    ElemCD, cutlass::layout::RowMajor, 128 / cutlass::sizeof_bits<ElemCD>::value,
    cutlass::epilogue::collective::EpilogueScheduleAuto
  >::CollectiveOp;

using CollectiveMainloop = typename cutlass::gemm::collective::CollectiveBuilder<
    cutlass::arch::Sm90, cutlass::arch::OpClassTensorOp,
    ElemA, cutlass::layout::RowMajor, 128 / cutlass::sizeof_bits<ElemA>::value,
    ElemB, cutlass::layout::ColumnMajor, 128 / cutlass::sizeof_bits<ElemB>::value,
    Acc,
    TileShape, ClusterShape,
    cutlass::gemm::collective::StageCountAutoCarveout<static_cast<int>(sizeof(typename CollectiveEpilogue::SharedStorage))>,
    cutlass::gemm::collective::KernelScheduleAuto
  >::CollectiveOp;

using GemmKernel = cutlass::gemm::kernel::GemmUniversal<
    cute::Shape<int,int,int,int>,
    CollectiveMainloop,
    CollectiveEpilogue
>;
using Gemm = cutlass::gemm::device::GemmUniversalAdapter<GemmKernel>;

// Force the device kernel symbol into the cubin without needing a host main.
auto* _anchor = &cutlass::device_kernel<GemmKernel>;


// ===== COMPILED SASS (sm_90a) =====

	.target	sm_90a

	.elftype	@"ET_EXEC"


//--------------------- .note.nv.tkinfo           --------------------------
	.section	.note.nv.tkinfo,"",@"SHT_NOTE"
	.sectionflags	@"SHF_NOTE_NV_TKINFO"
	.tkinfo
        /*0018*/ 	.word	0x00000002
        /*0030*/ 	.string	""
        /*0030*/ 	.string	"ptxas"
        /*0030*/ 	.string	"Cuda compilation tools, release 13.0, V13.0.88"
        /*0030*/ 	.string	"Build cuda_13.0.r13.0/compiler.36424714_0"
        /*0030*/ 	.string	"-arch sm_90a -m 64 "



//--------------------- .note.nv.cuinfo           --------------------------
	.section	.note.nv.cuinfo,"",@"SHT_NOTE"
	.sectionflags	@"SHF_NOTE_NV_CUINFO"
        /*0018*/ 	.short	0x0002
        /*001a*/ 	.short	0x005a
        /*001c*/ 	.short	0x0082
	.zero		2


//--------------------- .nv.info                  --------------------------
	.section	.nv.info,"",@"SHT_CUDA_INFO"
	.align	4


	//----- nvinfo : EIATTR_REGCOUNT
	.align		4
        /*0000*/ 	.byte	0x04, 0x2f
        /*0002*/ 	.short	(.L_15 - .L_14)
	.align		4
.L_14:
        /*0004*/ 	.word	index@(_ZN7cutlass13device_kernelINS_4gemm6kernel13GemmUniversalIN4cute5tupleIJiiiiEEENS1_10collective13CollectiveMmaINS1_34MainloopSm90TmaGmmaWarpSpecializedILi11ENS5_IJNS4_1CILi2EEENSA_ILi1EEESC_EEENS1_32KernelTmaWarpSpecializedPingpongEEENS5_IJNSA_ILi64EEENSA_ILi240EEENSA_ILi32EEEEEENS_10bfloat16_tENS5_IJlSC_lEEESK_SL_NS4_8TiledMMAINS4_8MMA_AtomIJNS4_4SM904GMMA27MMA_64x16x16_F32BF16BF16_SSILNSP_5MajorE0ELSR_0ELNSP_7ScaleInE1ELSS_1EEEEEENS4_6LayoutINS5_IJSC_SC_SC_EEENS5_IJNSA_ILi0EEESX_SX_EEEEENS5_IJNS4_10UnderscoreES10_S10_EEEEENS4_13SM90_TMA_LOADENS4_14ComposedLayoutINS4_7SwizzleILi2ELi4ELi3EEENS4_18smem_ptr_flag_bitsILi16EEENSV_INS5_IJNSA_ILi8EEESI_EEENS5_IJSI_SC_EEEEEEEvNS4_8identityENS4_23SM90_TMA_LOAD_MULTICASTES1D_vS1E_EENS_8epilogue10collective6detail29Sm90TmaWarpSpecializedAdapterINS1I_15DefaultEpilogueISK_SL_SL_NS1H_6thread17LinearCombinationISK_Li1EffLNS1M_9ScaleType4KindE0ELNS_15FloatRoundStyleE2ESK_EENS1_15EpilogueDefaultEEEEEvvEEEEvNT_6ParamsE)
        /*0008*/ 	.word	0x000000a8


	//----- nvinfo : EIATTR_FRAME_SIZE
	.align		4
.L_15:
        /*000c*/ 	.byte	0x04, 0x11
        /*000e*/ 	.short	(.L_17 - .L_16)
	.align		4
.L_16:
        /*0010*/ 	.word	index@(_ZN7cutlass13device_kernelINS_4gemm6kernel13GemmUniversalIN4cute5tupleIJiiiiEEENS1_10collective13CollectiveMmaINS1_34MainloopSm90TmaGmmaWarpSpecializedILi11ENS5_IJNS4_1CILi2EEENSA_ILi1EEESC_EEENS1_32KernelTmaWarpSpecializedPingpongEEENS5_IJNSA_ILi64EEENSA_ILi240EEENSA_ILi32EEEEEENS_10bfloat16_tENS5_IJlSC_lEEESK_SL_NS4_8TiledMMAINS4_8MMA_AtomIJNS4_4SM904GMMA27MMA_64x16x16_F32BF16BF16_SSILNSP_5MajorE0ELSR_0ELNSP_7ScaleInE1ELSS_1EEEEEENS4_6LayoutINS5_IJSC_SC_SC_EEENS5_IJNSA_ILi0EEESX_SX_EEEEENS5_IJNS4_10UnderscoreES10_S10_EEEEENS4_13SM90_TMA_LOADENS4_14ComposedLayoutINS4_7SwizzleILi2ELi4ELi3EEENS4_18smem_ptr_flag_bitsILi16EEENSV_INS5_IJNSA_ILi8EEESI_EEENS5_IJSI_SC_EEEEEEEvNS4_8identityENS4_23SM90_TMA_LOAD_MULTICASTES1D_vS1E_EENS_8epilogue10collective6detail29Sm90TmaWarpSpecializedAdapterINS1I_15DefaultEpilogueISK_SL_SL_NS1H_6thread17LinearCombinationISK_Li1EffLNS1M_9ScaleType4KindE0ELNS_15FloatRoundStyleE2ESK_EENS1_15EpilogueDefaultEEEEEvvEEEEvNT_6ParamsE)
        /*0014*/ 	.word	0x00000008


	//----- nvinfo : EIATTR_MIN_STACK_SIZE
	.align		4
.L_17:
        /*0018*/ 	.byte	0x04, 0x12
        /*001a*/ 	.short	(.L_19 - .L_18)
	.align		4
.L_18:
        /*001c*/ 	.word	index@(_ZN7cutlass13device_kernelINS_4gemm6kernel13GemmUniversalIN4cute5tupleIJiiiiEEENS1_10collective13CollectiveMmaINS1_34MainloopSm90TmaGmmaWarpSpecializedILi11ENS5_IJNS4_1CILi2EEENSA_ILi1EEESC_EEENS1_32KernelTmaWarpSpecializedPingpongEEENS5_IJNSA_ILi64EEENSA_ILi240EEENSA_ILi32EEEEEENS_10bfloat16_tENS5_IJlSC_lEEESK_SL_NS4_8TiledMMAINS4_8MMA_AtomIJNS4_4SM904GMMA27MMA_64x16x16_F32BF16BF16_SSILNSP_5MajorE0ELSR_0ELNSP_7ScaleInE1ELSS_1EEEEEENS4_6LayoutINS5_IJSC_SC_SC_EEENS5_IJNSA_ILi0EEESX_SX_EEEEENS5_IJNS4_10UnderscoreES10_S10_EEEEENS4_13SM90_TMA_LOADENS4_14ComposedLayoutINS4_7SwizzleILi2ELi4ELi3EEENS4_18smem_ptr_flag_bitsILi16EEENSV_INS5_IJNSA_ILi8EEESI_EEENS5_IJSI_SC_EEEEEEEvNS4_8identityENS4_23SM90_TMA_LOAD_MULTICASTES1D_vS1E_EENS_8epilogue10collective6detail29Sm90TmaWarpSpecializedAdapterINS1I_15DefaultEpilogueISK_SL_SL_NS1H_6thread17LinearCombinationISK_Li1EffLNS1M_9ScaleType4KindE0ELNS_15FloatRoundStyleE2ESK_EENS1_15EpilogueDefaultEEEEEvvEEEEvNT_6ParamsE)
        /*0020*/ 	.word	0x00000008
.L_19:


//--------------------- .nv.compat                --------------------------
	.section	.nv.compat,"",@"SHT_CUDA_COMPAT_INFO"
	.align	4
        /*0000*/ 	.byte	0x02, 0x09, 0x01, 0x00, 0x02, 0x02, 0x04, 0x00, 0x02, 0x05, 0x05, 0x00, 0x03, 0x07, 0x01, 0x01
        /*0010*/ 	.byte	0x02, 0x03, 0x01, 0x00, 0x02, 0x06, 0x01, 0x00, 0x04, 0x0b, 0x08, 0x00, 0x00, 0x00, 0x00, 0x00
        /*0020*/ 	.byte	0x00, 0x00, 0x00, 0x00


//--------------------- .nv.info._ZN7cutlass13device_kernelINS_4gemm6kernel13GemmUniversalIN4cute5tupleIJiiiiEEENS1_10collective13CollectiveMmaINS1_34MainloopSm90TmaGmmaWarpSpecializedILi11ENS5_IJNS4_1CILi2EEENSA_ILi1EEESC_EEENS1_32KernelTmaWarpSpecializedPingpongEEENS5_IJNSA_ILi64EEENSA_ILi240EEENSA_ILi32EEEEEENS_10bfloat16_tENS5_IJlSC_lEEESK_SL_NS4_8TiledMMAINS4_8MMA_AtomIJNS4_4SM904GMMA27MMA_64x16x16_F32BF16BF16_SSILNSP_5MajorE0ELSR_0ELNSP_7ScaleInE1ELSS_1EEEEEENS4_6LayoutINS5_IJSC_SC_SC_EEENS5_IJNSA_ILi0EEESX_SX_EEEEENS5_IJNS4_10UnderscoreES10_S10_EEEEENS4_13SM90_TMA_LOADENS4_14ComposedLayoutINS4_7SwizzleILi2ELi4ELi3EEENS4_18smem_ptr_flag_bitsILi16EEENSV_INS5_IJNSA_ILi8EEESI_EEENS5_IJSI_SC_EEEEEEEvNS4_8identityENS4_23SM90_TMA_LOAD_MULTICASTES1D_vS1E_EENS_8epilogue10collective6detail29Sm90TmaWarpSpecializedAdapterINS1I_15DefaultEpilogueISK_SL_SL_NS1H_6thread17LinearCombinationISK_Li1EffLNS1M_9ScaleType4KindE0ELNS_15FloatRoundStyleE2ESK_EENS1_15EpilogueDefaultEEEEEvvEEEEvNT_6ParamsE --------------------------
	.section	.nv.info._ZN7cutlass13device_kernelINS_4gemm6kernel13GemmUniversalIN4cute5tupleIJiiiiEEENS1_10collective13CollectiveMmaINS1_34MainloopSm90TmaGmmaWarpSpecializedILi11ENS5_IJNS4_1CILi2EEENSA_ILi1EEESC_EEENS1_32KernelTmaWarpSpecializedPingpongEEENS5_IJNSA_ILi64EEENSA_ILi240EEENSA_ILi32EEEEEENS_10bfloat16_tENS5_IJlSC_lEEESK_SL_NS4_8TiledMMAINS4_8MMA_AtomIJNS4_4SM904GMMA27MMA_64x16x16_F32BF16BF16_SSILNSP_5MajorE0ELSR_0ELNSP_7ScaleInE1ELSS_1EEEEEENS4_6LayoutINS5_IJSC_SC_SC_EEENS5_IJNSA_ILi0EEESX_SX_EEEEENS5_IJNS4_10UnderscoreES10_S10_EEEEENS4_13SM90_TMA_LOADENS4_14ComposedLayoutINS4_7SwizzleILi2ELi4ELi3EEENS4_18smem_ptr_flag_bitsILi16EEENSV_INS5_IJNSA_ILi8EEESI_EEENS5_IJSI_SC_EEEEEEEvNS4_8identityENS4_23SM90_TMA_LOAD_MULTICASTES1D_vS1E_EENS_8epilogue10collective6detail29Sm90TmaWarpSpecializedAdapterINS1I_15DefaultEpilogueISK_SL_SL_NS1H_6thread17LinearCombinationISK_Li1EffLNS1M_9ScaleType4KindE0ELNS_15FloatRoundStyleE2ESK_EENS1_15EpilogueDefaultEEEEEvvEEEEvNT_6ParamsE,"",@"SHT_CUDA_INFO"
	.sectionflags	@""
	.align	4


	//----- nvinfo : EIATTR_CUDA_API_VERSION
	.align		4
        /*0000*/ 	.byte	0x04, 0x37
        /*0002*/ 	.short	(.L_21 - .L_20)
.L_20:
        /*0004*/ 	.word	0x00000082


	//----- nvinfo : EIATTR_KPARAM_INFO
	.align		4
.L_21:
        /*0008*/ 	.byte	0x04, 0x17
        /*000a*/ 	.short	(.L_23 - .L_22)
.L_22:
        /*000c*/ 	.word	0x00000000
        /*0010*/ 	.short	0x0000
        /*0012*/ 	.short	0x0070
        /*0014*/ 	.byte	0x00, 0xf0, 0x01, 0x10


	//----- nvinfo : EIATTR_SPARSE_MMA_MASK
	.align		4
.L_23:
        /*0018*/ 	.byte	0x03, 0x50
        /*001a*/ 	.short	0x0000


	//----- nvinfo : EIATTR_MAXREG_COUNT
	.align		4
        /*001c*/ 	.byte	0x03, 0x1b
        /*001e*/ 	.short	0x00a8


	//----- nvinfo : EIATTR_NUM_BARRIERS
	.align		4
        /*0020*/ 	.byte	0x02, 0x4c
        /*0022*/ 	.byte	0x01
	.zero		1


	//----- nvinfo : EIATTR_EXTERNS
	.align		4
        /*0024*/ 	.byte	0x04, 0x0f
        /*0026*/ 	.short	(.L_25 - .L_24)


	//   ....[0]....
	.align		4
.L_24:
        /*0028*/ 	.word	index@(__assertfail)


	//----- nvinfo : EIATTR_ANNOTATIONS
	.align		4
.L_25:
        /*002c*/ 	.byte	0x04, 0x55
        /*002e*/ 	.short	(.L_27 - .L_26)


	//   ....[0]....
.L_26:
        /*0030*/ 	.word	0x00000001
        /*0034*/ 	.byte	0xc0, 0x0e, 0x00, 0x00, 0x01, 0x00, 0x00, 0x00, 0x30, 0xb3, 0x00, 0x00, 0x01, 0x00, 0x00, 0x00
        /*0044*/ 	.byte	0xa0, 0xbf, 0x00, 0x00


	//----- nvinfo : EIATTR_MERCURY_ISA_VERSION
	.align		4
.L_27:
        /*0048*/ 	.byte	0x03, 0x5f
        /*004a*/ 	.short	0x0101


	//----- nvinfo : EIATTR_INT_WARP_WIDE_INSTR_OFFSETS
	.align		4
        /*004c*/ 	.byte	0x04, 0x31
        /*004e*/ 	.short	(.L_29 - .L_28)


	//   ....[0]....
.L_28:
        /*0050*/ 	.word	0x00000620


	//   ....[1]....
        /*0054*/ 	.word	0x000006a0


	//   ....[2]....
        /*0058*/ 	.word	0x000007a0


	//   ....[3]....
        /*005c*/ 	.word	0x000007b0


	//   ....[4]....
        /*0060*/ 	.word	0x000007d0


	//   ....[5]....
        /*0064*/ 	.word	0x00000870


	//   ....[6]....
        /*0068*/ 	.word	0x00000880


	//   ....[7]....
        /*006c*/ 	.word	0x000008d0


	//   ....[8]....
        /*0070*/ 	.word	0x000034a0


	//----- nvinfo : EIATTR_COOP_GROUP_MASK_REGIDS
	.align		4
.L_29:
        /*0074*/ 	.byte	0x04, 0x29
        /*0076*/ 	.short	(.L_31 - .L_30)


	//   ....[0]....
.L_30:
        /*0078*/ 	.word	0xffffffff


	//   ....[1]....
        /*007c*/ 	.word	0xffffffff


	//   ....[2]....
        /*0080*/ 	.word	0xffffffff


	//   ....[3]....
        /*0084*/ 	.word	0xffffffff


	//   ....[4]....
        /*0088*/ 	.word	0xffffffff


	//   ....[5]....
        /*008c*/ 	.word	0xffffffff


	//   ....[6]....
        /*0090*/ 	.word	0xffffffff


	//----- nvinfo : EIATTR_COOP_GROUP_INSTR_OFFSETS
	.align		4
.L_31:
        /*0094*/ 	.byte	0x04, 0x28
        /*0096*/ 	.short	(.L_33 - .L_32)


	//   ....[0]....
.L_32:
        /*0098*/ 	.word	0x00000070


	//   ....[1]....
        /*009c*/ 	.word	0x00000080


	//   ....[2]....
        /*00a0*/ 	.word	0x00000140


	//   ....[3]....
        /*00a4*/ 	.word	0x00000400


	//   ....[4]....
        /*00a8*/ 	.word	0x00000440


	//   ....[5]....
        /*00ac*/ 	.word	0x000008c0


	//   ....[6]....
        /*00b0*/ 	.word	0x00000a60


	//----- nvinfo : EIATTR_REG_RECONFIG
	.align		4
.L_33:
        /*00b4*/ 	.byte	0x01, 0x54
	.zero		2


	//----- nvinfo : EIATTR_SYSCALL_OFFSETS
	.align		4
        /*00b8*/ 	.byte	0x04, 0x46
        /*00ba*/ 	.short	(.L_35 - .L_34)


	//   ....[0]....
.L_34:
        /*00bc*/ 	.word	0x000018f0


	//----- nvinfo : EIATTR_MBARRIER_INSTR_OFFSETS
	.align		4
.L_35:
        /*00c0*/ 	.byte	0x04, 0x39
        /*00c2*/ 	.short	(.L_37 - .L_36)


	//   ....[0]....
.L_36:
        /*00c4*/ 	.word	0x00000280
        /*00c8*/ 	.word	0x000000ff
        /*00cc*/ 	.word	0x00000000
        /*00d0*/ 	.short	0x0100
        /*00d2*/ 	.byte	0x08
	.zero		1


	//   ....[1]....
        /*00d4*/ 	.word	0x00000290
        /*00d8*/ 	.word	0x000000ff
        /*00dc*/ 	.word	0x00000058
        /*00e0*/ 	.short	0x0100
        /*00e2*/ 	.byte	0x08
	.zero		1


	//   ....[2]....
        /*00e4*/ 	.word	0x000002a0
        /*00e8*/ 	.word	0x000000ff
        /*00ec*/ 	.word	0x00000008
        /*00f0*/ 	.short	0x0100
        /*00f2*/ 	.byte	0x08
	.zero		1


	//   ....[3]....
        /*00f4*/ 	.word	0x000002b0
        /*00f8*/ 	.word	0x000000ff
        /*00fc*/ 	.word	0x00000060
        /*0100*/ 	.short	0x0100
        /*0102*/ 	.byte	0x08
	.zero		1


	//   ....[4]....
        /*0104*/ 	.word	0x000002c0
        /*0108*/ 	.word	0x000000ff
        /*010c*/ 	.word	0x00000010
        /*0110*/ 	.short	0x0100
        /*0112*/ 	.byte	0x08
	.zero		1


	//   ....[5]....
        /*0114*/ 	.word	0x000002d0
        /*0118*/ 	.word	0x000000ff
        /*011c*/ 	.word	0x00000068
        /*0120*/ 	.short	0x0100
        /*0122*/ 	.byte	0x08
	.zero		1


	//   ....[6]....
        /*0124*/ 	.word	0x000002e0
        /*0128*/ 	.word	0x000000ff
        /*012c*/ 	.word	0x00000018
        /*0130*/ 	.short	0x0100
        /*0132*/ 	.byte	0x08
	.zero		1


	//   ....[7]....
        /*0134*/ 	.word	0x000002f0
        /*0138*/ 	.word	0x000000ff
        /*013c*/ 	.word	0x00000070
        /*0140*/ 	.short	0x0100
        /*0142*/ 	.byte	0x08
	.zero		1


	//   ....[8]....
        /*0144*/ 	.word	0x00000300
        /*0148*/ 	.word	0x000000ff
        /*014c*/ 	.word	0x00000020
        /*0150*/ 	.short	0x0100
        /*0152*/ 	.byte	0x08
	.zero		1


	//   ....[9]....
        /*0154*/ 	.word	0x00000310
        /*0158*/ 	.word	0x000000ff
        /*015c*/ 	.word	0x00000078
        /*0160*/ 	.short	0x0100
        /*0162*/ 	.byte	0x08
	.zero		1


	//   ....[10]....
        /*0164*/ 	.word	0x00000320
        /*0168*/ 	.word	0x000000ff
        /*016c*/ 	.word	0x00000028
        /*0170*/ 	.short	0x0100
        /*0172*/ 	.byte	0x08
	.zero		1


	//   ....[11]....
        /*0174*/ 	.word	0x00000330
        /*0178*/ 	.word	0x000000ff
        /*017c*/ 	.word	0x00000080
        /*0180*/ 	.short	0x0100
        /*0182*/ 	.byte	0x08
	.zero		1


	//   ....[12]....
        /*0184*/ 	.word	0x00000340
        /*0188*/ 	.word	0x000000ff
        /*018c*/ 	.word	0x00000030
        /*0190*/ 	.short	0x0100
        /*0192*/ 	.byte	0x08
	.zero		1


	//   ....[13]....
        /*0194*/ 	.word	0x00000350
        /*0198*/ 	.word	0x000000ff
        /*019c*/ 	.word	0x00000088
        /*01a0*/ 	.short	0x0100
        /*01a2*/ 	.byte	0x08
	.zero		1


	//   ....[14]....
        /*01a4*/ 	.word	0x00000360
        /*01a8*/ 	.word	0x000000ff
        /*01ac*/ 	.word	0x00000038
        /*01b0*/ 	.short	0x0100
        /*01b2*/ 	.byte	0x08
	.zero		1


	//   ....[15]....
        /*01b4*/ 	.word	0x00000370
        /*01b8*/ 	.word	0x000000ff
        /*01bc*/ 	.word	0x00000090
        /*01c0*/ 	.short	0x0100
        /*01c2*/ 	.byte	0x08
	.zero		1


	//   ....[16]....
        /*01c4*/ 	.word	0x00000380
        /*01c8*/ 	.word	0x000000ff
        /*01cc*/ 	.word	0x00000040
        /*01d0*/ 	.short	0x0100
        /*01d2*/ 	.byte	0x08
	.zero		1


	//   ....[17]....
        /*01d4*/ 	.word	0x00000390
        /*01d8*/ 	.word	0x000000ff
        /*01dc*/ 	.word	0x00000098
        /*01e0*/ 	.short	0x0100
        /*01e2*/ 	.byte	0x08
	.zero		1


	//   ....[18]....
        /*01e4*/ 	.word	0x000003a0
        /*01e8*/ 	.word	0x000000ff
        /*01ec*/ 	.word	0x00000048
        /*01f0*/ 	.short	0x0100
        /*01f2*/ 	.byte	0x08
	.zero		1


	//   ....[19]....
        /*01f4*/ 	.word	0x000003b0
        /*01f8*/ 	.word	0x000000ff
        /*01fc*/ 	.word	0x000000a0
        /*0200*/ 	.short	0x0100
        /*0202*/ 	.byte	0x08
	.zero		1


	//   ....[20]....
        /*0204*/ 	.word	0x000003c0
        /*0208*/ 	.word	0x000000ff
        /*020c*/ 	.word	0x00000050
        /*0210*/ 	.short	0x0100
        /*0212*/ 	.byte	0x08
	.zero		1


	//   ....[21]....
        /*0214*/ 	.word	0x000003d0
        /*0218*/ 	.word	0x000000ff
        /*021c*/ 	.word	0x000000a8
        /*0220*/ 	.short	0x0100
        /*0222*/ 	.byte	0x08
	.zero		1


	//   ....[22]....
        /*0224*/ 	.word	0x00000900
        /*0228*/ 	.word	0x000000ff
        /*022c*/ 	.word	0x000000e0
        /*0230*/ 	.short	0x0100
        /*0232*/ 	.byte	0x08
	.zero		1


	//   ....[23]....
        /*0234*/ 	.word	0x00000990
        /*0238*/ 	.word	0x000000ff
        /*023c*/ 	.word	0x000000e8
        /*0240*/ 	.short	0x0100
        /*0242*/ 	.byte	0x08
	.zero		1


	//   ....[24]....
        /*0244*/ 	.word	0x000009e0
        /*0248*/ 	.word	0x000000ff
        /*024c*/ 	.word	0x000000c0
        /*0250*/ 	.short	0x0100
        /*0252*/ 	.byte	0x09
	.zero		1


	//   ....[25]....
        /*0254*/ 	.word	0x000009f0
        /*0258*/ 	.word	0x000000ff
        /*025c*/ 	.word	0x000000c8
        /*0260*/ 	.short	0x0100
        /*0262*/ 	.byte	0x09
	.zero		1


	//   ....[26]....
        /*0264*/ 	.word	0x00000a00
        /*0268*/ 	.word	0x000000ff
        /*026c*/ 	.word	0x000000d0
        /*0270*/ 	.short	0x0100
        /*0272*/ 	.byte	0x09
	.zero		1


	//   ....[27]....
        /*0274*/ 	.word	0x00000a10
        /*0278*/ 	.word	0x000000ff
        /*027c*/ 	.word	0x000000d8
        /*0280*/ 	.short	0x0100
        /*0282*/ 	.byte	0x09
	.zero		1


	//   ....[28]....
        /*0284*/ 	.word	0x000017d0
        /*0288*/ 	.word	0x00000097
        /*028c*/ 	.word	0x00000000
        /*0290*/ 	.short	0x010a
        /*0292*/ 	.byte	0x2b
	.zero		1


	//   ....[29]....
        /*0294*/ 	.word	0x00001970
        /*0298*/ 	.word	0x00000003
        /*029c*/ 	.word	0x00000000
        /*02a0*/ 	.short	0x010a
        /*02a2*/ 	.byte	0x3f
	.zero		1


	//   ....[30]....
        /*02a4*/ 	.word	0x000019d0
        /*02a8*/ 	.word	0x00000003
        /*02ac*/ 	.word	0x00000000
        /*02b0*/ 	.short	0x010a
        /*02b2*/ 	.byte	0x3f
	.zero		1


	//   ....[31]....
        /*02b4*/ 	.word	0x000026e0
        /*02b8*/ 	.word	0x000000ff
        /*02bc*/ 	.word	0x00000000
        /*02c0*/ 	.short	0x010a
        /*02c2*/ 	.byte	0x04
	.zero		1


	//   ....[32]....
        /*02c4*/ 	.word	0x00002720
        /*02c8*/ 	.word	0x000000ff
        /*02cc*/ 	.word	0x00000000
        /*02d0*/ 	.short	0x010a
        /*02d2*/ 	.byte	0x04
	.zero		1


	//   ....[33]....
        /*02d4*/ 	.word	0x00003340
        /*02d8*/ 	.word	0x00000004
        /*02dc*/ 	.word	0x00000000
        /*02e0*/ 	.short	0x0101
        /*02e2*/ 	.byte	0x3f
	.zero		1


	//   ....[34]....
        /*02e4*/ 	.word	0x00003440
        /*02e8*/ 	.word	0x00000098
        /*02ec*/ 	.word	0x00000000
        /*02f0*/ 	.short	0x0101
        /*02f2*/ 	.byte	0x2c
	.zero		1


	//   ....[35]....
        /*02f4*/ 	.word	0x00003540
        /*02f8*/ 	.word	0x00000000
        /*02fc*/ 	.word	0x00000000
        /*0300*/ 	.short	0x0101
        /*0302*/ 	.byte	0x3f
	.zero		1


	//   ....[36]....
        /*0304*/ 	.word	0x00003600
        /*0308*/ 	.word	0x00000097
        /*030c*/ 	.word	0x00000010
        /*0310*/ 	.short	0x010a
        /*0312*/ 	.byte	0x2b
	.zero		1


	//   ....[37]....
        /*0314*/ 	.word	0x0000b350
        /*0318*/ 	.word	0x0000009a
        /*031c*/ 	.word	0x00000000
        /*0320*/ 	.short	0x0101
        /*0322*/ 	.byte	0x2c
	.zero		1


	//   ....[38]....
        /*0324*/ 	.word	0x0000bce0
        /*0328*/ 	.word	0x0000000c
        /*032c*/ 	.word	0x00000058
        /*0330*/ 	.short	0x010a
        /*0332*/ 	.byte	0x3f
	.zero		1


	//   ....[39]....
        /*0334*/ 	.word	0x0000c0b0
        /*0338*/ 	.word	0x00000005
        /*033c*/ 	.word	0x000000e8
        /*0340*/ 	.short	0x0101
        /*0342*/ 	.byte	0x3f
	.zero		1


	//   ....[40]....
        /*0344*/ 	.word	0x0000c830
        /*0348*/ 	.word	0x00000009
        /*034c*/ 	.word	0x00000000
        /*0350*/ 	.short	0x010a
        /*0352*/ 	.byte	0x3f
	.zero		1


	//   ....[41]....
        /*0354*/ 	.word	0x0000c8b0
        /*0358*/ 	.word	0x00000008
        /*035c*/ 	.word	0x00000000
        /*0360*/ 	.short	0x010a
        /*0362*/ 	.byte	0x3f
	.zero		1


	//   ....[42]....
        /*0364*/ 	.word	0x0000c940
        /*0368*/ 	.word	0x00000009
        /*036c*/ 	.word	0x00000000
        /*0370*/ 	.short	0x010a
        /*0372*/ 	.byte	0x3f
	.zero		1


	//   ....[43]....
        /*0374*/ 	.word	0x0000c9d0
        /*0378*/ 	.word	0x00000008
        /*037c*/ 	.word	0x00000000
        /*0380*/ 	.short	0x010a
        /*0382*/ 	.byte	0x3f
	.zero		1


	//   ....[44]....
        /*0384*/ 	.word	0x0000ca60
        /*0388*/ 	.word	0x00000009
        /*038c*/ 	.word	0x00000000
        /*0390*/ 	.short	0x010a
        /*0392*/ 	.byte	0x3f
	.zero		1


	//   ....[45]....
        /*0394*/ 	.word	0x0000caf0
        /*0398*/ 	.word	0x00000008
        /*039c*/ 	.word	0x00000000
        /*03a0*/ 	.short	0x010a
        /*03a2*/ 	.byte	0x3f
	.zero		1


	//   ....[46]....
        /*03a4*/ 	.word	0x0000cb80
        /*03a8*/ 	.word	0x00000009
        /*03ac*/ 	.word	0x00000000
        /*03b0*/ 	.short	0x010a
        /*03b2*/ 	.byte	0x3f
	.zero		1


	//   ....[47]....
        /*03b4*/ 	.word	0x0000cc10
        /*03b8*/ 	.word	0x00000008
        /*03bc*/ 	.word	0x00000000
        /*03c0*/ 	.short	0x010a
        /*03c2*/ 	.byte	0x3f
	.zero		1


	//   ....[48]....
        /*03c4*/ 	.word	0x0000cca0
        /*03c8*/ 	.word	0x00000009
        /*03cc*/ 	.word	0x00000000
        /*03d0*/ 	.short	0x010a
        /*03d2*/ 	.byte	0x3f
	.zero		1


	//   ....[49]....
        /*03d4*/ 	.word	0x0000cd30
        /*03d8*/ 	.word	0x00000006
        /*03dc*/ 	.word	0x00000000
        /*03e0*/ 	.short	0x010a
        /*03e2*/ 	.byte	0x3f
	.zero		1


	//   ....[50]....
        /*03e4*/ 	.word	0x0000cdc0
        /*03e8*/ 	.word	0x00000003
        /*03ec*/ 	.word	0x00000000
        /*03f0*/ 	.short	0x010a
        /*03f2*/ 	.byte	0x3f
	.zero		1


	//   ....[51]....
        /*03f4*/ 	.word	0x0000ce20
        /*03f8*/ 	.word	0x00000099
        /*03fc*/ 	.word	0x00000000
        /*0400*/ 	.short	0x010a
        /*0402*/ 	.byte	0x3f
	.zero		1


	//   ....[52]....
        /*0404*/ 	.word	0x0000ce70
        /*0408*/ 	.word	0x00000003
        /*040c*/ 	.word	0x00000000
        /*0410*/ 	.short	0x010a
        /*0412*/ 	.byte	0x3f
	.zero		1


	//   ....[53]....
        /*0414*/ 	.word	0x0000ced0
        /*0418*/ 	.word	0x00000005
        /*041c*/ 	.word	0x00000000
        /*0420*/ 	.short	0x010a
        /*0422*/ 	.byte	0x3f
	.zero		1


	//   ....[54]....
        /*0424*/ 	.word	0x0000cf20
        /*0428*/ 	.word	0x00000099
        /*042c*/ 	.word	0x00000010
        /*0430*/ 	.short	0x010a
        /*0432*/ 	.byte	0x3f
	.zero		1


	//   ....[55]....
        /*0434*/ 	.word	0x0000cff0
        /*0438*/ 	.word	0x0000000c
        /*043c*/ 	.word	0x00000058
        /*0440*/ 	.short	0x010a
        /*0442*/ 	.byte	0x3f
	.zero		1


	//   ....[56]....
        /*0444*/ 	.word	0x0000d0c0
        /*0448*/ 	.word	0x00000009
        /*044c*/ 	.word	0x00000000
        /*0450*/ 	.short	0x010a
        /*0452*/ 	.byte	0x3f
	.zero		1


	//   ....[57]....
        /*0454*/ 	.word	0x0000d110
        /*0458*/ 	.word	0x00000008
        /*045c*/ 	.word	0x00000000
        /*0460*/ 	.short	0x010a
        /*0462*/ 	.byte	0x3f
	.zero		1


	//   ....[58]....
        /*0464*/ 	.word	0x0000d160
        /*0468*/ 	.word	0x00000009
        /*046c*/ 	.word	0x00000000
        /*0470*/ 	.short	0x010a
        /*0472*/ 	.byte	0x3f
	.zero		1


	//   ....[59]....
        /*0474*/ 	.word	0x0000d1b0
        /*0478*/ 	.word	0x00000008
        /*047c*/ 	.word	0x00000000
        /*0480*/ 	.short	0x010a
        /*0482*/ 	.byte	0x3f
	.zero		1


	//   ....[60]....
        /*0484*/ 	.word	0x0000d200
        /*0488*/ 	.word	0x00000009
        /*048c*/ 	.word	0x00000000
        /*0490*/ 	.short	0x010a
        /*0492*/ 	.byte	0x3f
	.zero		1


	//   ....[61]....
        /*0494*/ 	.word	0x0000d250
        /*0498*/ 	.word	0x00000008
        /*049c*/ 	.word	0x00000000
        /*04a0*/ 	.short	0x010a
        /*04a2*/ 	.byte	0x3f
	.zero		1


	//   ....[62]....
        /*04a4*/ 	.word	0x0000d2a0
        /*04a8*/ 	.word	0x00000009
        /*04ac*/ 	.word	0x00000000
        /*04b0*/ 	.short	0x010a
        /*04b2*/ 	.byte	0x3f
	.zero		1


	//   ....[63]....
        /*04b4*/ 	.word	0x0000d2f0
        /*04b8*/ 	.word	0x00000008
        /*04bc*/ 	.word	0x00000000
        /*04c0*/ 	.short	0x010a
        /*04c2*/ 	.byte	0x3f
	.zero		1


	//   ....[64]....
        /*04c4*/ 	.word	0x0000d340
        /*04c8*/ 	.word	0x00000009
        /*04cc*/ 	.word	0x00000000
        /*04d0*/ 	.short	0x010a
        /*04d2*/ 	.byte	0x3f
	.zero		1


	//   ....[65]....
        /*04d4*/ 	.word	0x0000d390
        /*04d8*/ 	.word	0x00000006
        /*04dc*/ 	.word	0x00000000
        /*04e0*/ 	.short	0x010a
        /*04e2*/ 	.byte	0x3f
	.zero		1


	//----- nvinfo : EIATTR_NUM_MBARRIERS
	.align		4
.L_37:
        /*04e4*/ 	.byte	0x03, 0x38
        /*04e6*/ 	.short	0x001c


	//----- nvinfo : EIATTR_EXIT_INSTR_OFFSETS
	.align		4
        /*04e8*/ 	.byte	0x04, 0x1c
        /*04ea*/ 	.short	(.L_39 - .L_38)


	//   ....[0]....
.L_38:
        /*04ec*/ 	.word	0x00001500


	//   ....[1]....
        /*04f0*/ 	.word	0x00001560


	//   ....[2]....
        /*04f4*/ 	.word	0x0000b9e0


	//   ....[3]....
        /*04f8*/ 	.word	0x0000ba10


	//   ....[4]....
        /*04fc*/ 	.word	0x0000ce10


	//----- nvinfo : EIATTR_MAX_THREADS
	.align		4
.L_39:
        /*0500*/ 	.byte	0x04, 0x05
        /*0502*/ 	.short	(.L_41 - .L_40)
.L_40:
        /*0504*/ 	.word	0x00000180
        /*0508*/ 	.word	0x00000001
        /*050c*/ 	.word	0x00000001


	//----- nvinfo : EIATTR_CRS_STACK_SIZE
	.align		4
.L_41:
        /*0510*/ 	.byte	0x04, 0x1e
        /*0512*/ 	.short	(.L_43 - .L_42)
.L_42:
        /*0514*/ 	.word	0x00000000


	//----- nvinfo : EIATTR_CBANK_PARAM_SIZE
	.align		4
.L_43:
        /*0518*/ 	.byte	0x03, 0x19
        /*051a*/ 	.short	0x0470


	//----- nvinfo : EIATTR_PARAM_CBANK
	.align		4
        /*051c*/ 	.byte	0x04, 0x0a
        /*051e*/ 	.short	(.L_45 - .L_44)
	.align		4
.L_44:
        /*0520*/ 	.word	index@(.nv.constant0._ZN7cutlass13device_kernelINS_4gemm6kernel13GemmUniversalIN4cute5tupleIJiiiiEEENS1_10collective13CollectiveMmaINS1_34MainloopSm90TmaGmmaWarpSpecializedILi11ENS5_IJNS4_1CILi2EEENSA_ILi1EEESC_EEENS1_32KernelTmaWarpSpecializedPingpongEEENS5_IJNSA_ILi64EEENSA_ILi240EEENSA_ILi32EEEEEENS_10bfloat16_tENS5_IJlSC_lEEESK_SL_NS4_8TiledMMAINS4_8MMA_AtomIJNS4_4SM904GMMA27MMA_64x16x16_F32BF16BF16_SSILNSP_5MajorE0ELSR_0ELNSP_7ScaleInE1ELSS_1EEEEEENS4_6LayoutINS5_IJSC_SC_SC_EEENS5_IJNSA_ILi0EEESX_SX_EEEEENS5_IJNS4_10UnderscoreES10_S10_EEEEENS4_13SM90_TMA_LOADENS4_14ComposedLayoutINS4_7SwizzleILi2ELi4ELi3EEENS4_18smem_ptr_flag_bitsILi16EEENSV_INS5_IJNSA_ILi8EEESI_EEENS5_IJSI_SC_EEEEEEEvNS4_8identityENS4_23SM90_TMA_LOAD_MULTICASTES1D_vS1E_EENS_8epilogue10collective6detail29Sm90TmaWarpSpecializedAdapterINS1I_15DefaultEpilogueISK_SL_SL_NS1H_6thread17LinearCombinationISK_Li1EffLNS1M_9ScaleType4KindE0ELNS_15FloatRoundStyleE2ESK_EENS1_15EpilogueDefaultEEEEEvvEEEEvNT_6ParamsE)
        /*0524*/ 	.short	0x0210
        /*0526*/ 	.short	0x0470


	//----- nvinfo : EIATTR_SW_WAR
	.align		4
.L_45:
        /*0528*/ 	.byte	0x04, 0x36
        /*052a*/ 	.short	(.L_47 - .L_46)
.L_46:
        /*052c*/ 	.word	0x00000008
.L_47:


//--------------------- .nv.callgraph             --------------------------
	.section	.nv.callgraph,"",@"SHT_CUDA_CALLGRAPH"
	.align	4
	.sectionentsize	8
	.align		4
        /*0000*/ 	.word	0x00000000
	.align		4
        /*0004*/ 	.word	0xffffffff
	.align		4
        /*0008*/ 	.word	index@(_ZN7cutlass13device_kernelINS_4gemm6kernel13GemmUniversalIN4cute5tupleIJiiiiEEENS1_10collective13CollectiveMmaINS1_34MainloopSm90TmaGmmaWarpSpecializedILi11ENS5_IJNS4_1CILi2EEENSA_ILi1EEESC_EEENS1_32KernelTmaWarpSpecializedPingpongEEENS5_IJNSA_ILi64EEENSA_ILi240EEENSA_ILi32EEEEEENS_10bfloat16_tENS5_IJlSC_lEEESK_SL_NS4_8TiledMMAINS4_8MMA_AtomIJNS4_4SM904GMMA27MMA_64x16x16_F32BF16BF16_SSILNSP_5MajorE0ELSR_0ELNSP_7ScaleInE1ELSS_1EEEEEENS4_6LayoutINS5_IJSC_SC_SC_EEENS5_IJNSA_ILi0EEESX_SX_EEEEENS5_IJNS4_10UnderscoreES10_S10_EEEEENS4_13SM90_TMA_LOADENS4_14ComposedLayoutINS4_7SwizzleILi2ELi4ELi3EEENS4_18smem_ptr_flag_bitsILi16EEENSV_INS5_IJNSA_ILi8EEESI_EEENS5_IJSI_SC_EEEEEEEvNS4_8identityENS4_23SM90_TMA_LOAD_MULTICASTES1D_vS1E_EENS_8epilogue10collective6detail29Sm90TmaWarpSpecializedAdapterINS1I_15DefaultEpilogueISK_SL_SL_NS1H_6thread17LinearCombinationISK_Li1EffLNS1M_9ScaleType4KindE0ELNS_15FloatRoundStyleE2ESK_EENS1_15EpilogueDefaultEEEEEvvEEEEvNT_6ParamsE)
	.align		4
        /*000c*/ 	.word	index@(__assertfail)
	.align		4
        /*0010*/ 	.word	0x00000000
	.align		4
        /*0014*/ 	.word	0xfffffffe
	.align		4
        /*0018*/ 	.word	0x00000000
	.align		4
        /*001c*/ 	.word	0xfffffffd
	.align		4
        /*0020*/ 	.word	0x00000000
	.align		4
        /*0024*/ 	.word	0xfffffffc


//--------------------- .nv.constant4             --------------------------
	.section	.nv.constant4,"a",@progbits
	.align	8
	.align		8
.nv.constant4:
        /*0000*/ 	.dword	__assertfail
	.align		8
        /*0008*/ 	.dword	__unnamed_1
	.align		8
        /*0010*/ 	.dword	_ZN40_INTERNAL_e4fdd88b_4_k_cu_f7372a19_161494cuda3std3__45__cpo5beginE
	.align		8
        /*0018*/ 	.dword	_ZN40_INTERNAL_e4fdd88b_4_k_cu_f7372a19_161494cuda3std3__45__cpo3endE
	.align		8
        /*0020*/ 	.dword	_ZN40_INTERNAL_e4fdd88b_4_k_cu_f7372a19_161494cuda3std3__45__cpo6cbeginE
	.align		8
        /*0028*/ 	.dword	_ZN40_INTERNAL_e4fdd88b_4_k_cu_f7372a19_161494cuda3std3__45__cpo4cendE
	.align		8
        /*0030*/ 	.dword	_ZN40_INTERNAL_e4fdd88b_4_k_cu_f7372a19_161494cuda3std3__442_GLOBAL__N__e4fdd88b_4_k_cu_f7372a19_161496ignoreE
	.align		8
        /*0038*/ 	.dword	_ZN40_INTERNAL_e4fdd88b_4_k_cu_f7372a19_161494cuda3std3__419piecewise_constructE
	.align		8
        /*0040*/ 	.dword	_ZN40_INTERNAL_e4fdd88b_4_k_cu_f7372a19_161494cuda3std3__48in_placeE
	.align		8
        /*0048*/ 	.dword	_ZN40_INTERNAL_e4fdd88b_4_k_cu_f7372a19_161494cuda3std6ranges3__45__cpo4swapE
	.align		8
        /*0050*/ 	.dword	_ZN40_INTERNAL_e4fdd88b_4_k_cu_f7372a19_161494cuda3std6ranges3__45__cpo9iter_moveE
	.align		8
        /*0058*/ 	.dword	_ZN40_INTERNAL_e4fdd88b_4_k_cu_f7372a19_161494cute7productE
	.align		8
        /*0060*/ 	.dword	_ZN40_INTERNAL_e4fdd88b_4_k_cu_f7372a19_161494cute1_E
	.align		8
        /*0068*/ 	.dword	$str$22
	.align		8
        /*0070*/ 	.dword	$str$23


//--------------------- .text._ZN7cutlass13device_kernelINS_4gemm6kernel13GemmUniversalIN4cute5tupleIJiiiiEEENS1_10collective13CollectiveMmaINS1_34MainloopSm90TmaGmmaWarpSpecializedILi11ENS5_IJNS4_1CILi2EEENSA_ILi1EEESC_EEENS1_32KernelTmaWarpSpecializedPingpongEEENS5_IJNSA_ILi64EEENSA_ILi240EEENSA_ILi32EEEEEENS_10bfloat16_tENS5_IJlSC_lEEESK_SL_NS4_8TiledMMAINS4_8MMA_AtomIJNS4_4SM904GMMA27MMA_64x16x16_F32BF16BF16_SSILNSP_5MajorE0ELSR_0ELNSP_7ScaleInE1ELSS_1EEEEEENS4_6LayoutINS5_IJSC_SC_SC_EEENS5_IJNSA_ILi0EEESX_SX_EEEEENS5_IJNS4_10UnderscoreES10_S10_EEEEENS4_13SM90_TMA_LOADENS4_14ComposedLayoutINS4_7SwizzleILi2ELi4ELi3EEENS4_18smem_ptr_flag_bitsILi16EEENSV_INS5_IJNSA_ILi8EEESI_EEENS5_IJSI_SC_EEEEEEEvNS4_8identityENS4_23SM90_TMA_LOAD_MULTICASTES1D_vS1E_EENS_8epilogue10collective6detail29Sm90TmaWarpSpecializedAdapterINS1I_15DefaultEpilogueISK_SL_SL_NS1H_6thread17LinearCombinationISK_Li1EffLNS1M_9ScaleType4KindE0ELNS_15FloatRoundStyleE2ESK_EENS1_15EpilogueDefaultEEEEEvvEEEEvNT_6ParamsE --------------------------
	.section	.text._ZN7cutlass13device_kernelINS_4gemm6kernel13GemmUniversalIN4cute5tupleIJiiiiEEENS1_10collective13CollectiveMmaINS1_34MainloopSm90TmaGmmaWarpSpecializedILi11ENS5_IJNS4_1CILi2EEENSA_ILi1EEESC_EEENS1_32KernelTmaWarpSpecializedPingpongEEENS5_IJNSA_ILi64EEENSA_ILi240EEENSA_ILi32EEEEEENS_10bfloat16_tENS5_IJlSC_lEEESK_SL_NS4_8TiledMMAINS4_8MMA_AtomIJNS4_4SM904GMMA27MMA_64x16x16_F32BF16BF16_SSILNSP_5MajorE0ELSR_0ELNSP_7ScaleInE1ELSS_1EEEEEENS4_6LayoutINS5_IJSC_SC_SC_EEENS5_IJNSA_ILi0EEESX_SX_EEEEENS5_IJNS4_10UnderscoreES10_S10_EEEEENS4_13SM90_TMA_LOADENS4_14ComposedLayoutINS4_7SwizzleILi2ELi4ELi3EEENS4_18smem_ptr_flag_bitsILi16EEENSV_INS5_IJNSA_ILi8EEESI_EEENS5_IJSI_SC_EEEEEEEvNS4_8identityENS4_23SM90_TMA_LOAD_MULTICASTES1D_vS1E_EENS_8epilogue10collective6detail29Sm90TmaWarpSpecializedAdapterINS1I_15DefaultEpilogueISK_SL_SL_NS1H_6thread17LinearCombinationISK_Li1EffLNS1M_9ScaleType4KindE0ELNS_15FloatRoundStyleE2ESK_EENS1_15EpilogueDefaultEEEEEvvEEEEvNT_6ParamsE,"ax",@progbits
	.align	128
.text._ZN7cutlass13device_kernelINS_4gemm6kernel13GemmUniversalIN4cute5tupleIJiiiiEEENS1_10collective13CollectiveMmaINS1_34MainloopSm90TmaGmmaWarpSpecializedILi11ENS5_IJNS4_1CILi2EEENSA_ILi1EEESC_EEENS1_32KernelTmaWarpSpecializedPingpongEEENS5_IJNSA_ILi64EEENSA_ILi240EEENSA_ILi32EEEEEENS_10bfloat16_tENS5_IJlSC_lEEESK_SL_NS4_8TiledMMAINS4_8MMA_AtomIJNS4_4SM904GMMA27MMA_64x16x16_F32BF16BF16_SSILNSP_5MajorE0ELSR_0ELNSP_7ScaleInE1ELSS_1EEEEEENS4_6LayoutINS5_IJSC_SC_SC_EEENS5_IJNSA_ILi0EEESX_SX_EEEEENS5_IJNS4_10UnderscoreES10_S10_EEEEENS4_13SM90_TMA_LOADENS4_14ComposedLayoutINS4_7SwizzleILi2ELi4ELi3EEENS4_18smem_ptr_flag_bitsILi16EEENSV_INS5_IJNSA_ILi8EEESI_EEENS5_IJSI_SC_EEEEEEEvNS4_8identityENS4_23SM90_TMA_LOAD_MULTICASTES1D_vS1E_EENS_8epilogue10collective6detail29Sm90TmaWarpSpecializedAdapterINS1I_15DefaultEpilogueISK_SL_SL_NS1H_6thread17LinearCombinationISK_Li1EffLNS1M_9ScaleType4KindE0ELNS_15FloatRoundStyleE2ESK_EENS1_15EpilogueDefaultEEEEEvvEEEEvNT_6ParamsE:
        .type           _ZN7cutlass13device_kernelINS_4gemm6kernel13GemmUniversalIN4cute5tupleIJiiiiEEENS1_10collective13CollectiveMmaINS1_34MainloopSm90TmaGmmaWarpSpecializedILi11ENS5_IJNS4_1CILi2EEENSA_ILi1EEESC_EEENS1_32KernelTmaWarpSpecializedPingpongEEENS5_IJNSA_ILi64EEENSA_ILi240EEENSA_ILi32EEEEEENS_10bfloat16_tENS5_IJlSC_lEEESK_SL_NS4_8TiledMMAINS4_8MMA_AtomIJNS4_4SM904GMMA27MMA_64x16x16_F32BF16BF16_SSILNSP_5MajorE0ELSR_0ELNSP_7ScaleInE1ELSS_1EEEEEENS4_6LayoutINS5_IJSC_SC_SC_EEENS5_IJNSA_ILi0EEESX_SX_EEEEENS5_IJNS4_10UnderscoreES10_S10_EEEEENS4_13SM90_TMA_LOADENS4_14ComposedLayoutINS4_7SwizzleILi2ELi4ELi3EEENS4_18smem_ptr_flag_bitsILi16EEENSV_INS5_IJNSA_ILi8EEESI_EEENS5_IJSI_SC_EEEEEEEvNS4_8identityENS4_23SM90_TMA_LOAD_MULTICASTES1D_vS1E_EENS_8epilogue10collective6detail29Sm90TmaWarpSpecializedAdapterINS1I_15DefaultEpilogueISK_SL_SL_NS1H_6thread17LinearCombinationISK_Li1EffLNS1M_9ScaleType4KindE0ELNS_15FloatRoundStyleE2ESK_EENS1_15EpilogueDefaultEEEEEvvEEEEvNT_6ParamsE,@function
        .size           _ZN7cutlass13device_kernelINS_4gemm6kernel13GemmUniversalIN4cute5tupleIJiiiiEEENS1_10collective13CollectiveMmaINS1_34MainloopSm90TmaGmmaWarpSpecializedILi11ENS5_IJNS4_1CILi2EEENSA_ILi1EEESC_EEENS1_32KernelTmaWarpSpecializedPingpongEEENS5_IJNSA_ILi64EEENSA_ILi240EEENSA_ILi32EEEEEENS_10bfloat16_tENS5_IJlSC_lEEESK_SL_NS4_8TiledMMAINS4_8MMA_AtomIJNS4_4SM904GMMA27MMA_64x16x16_F32BF16BF16_SSILNSP_5MajorE0ELSR_0ELNSP_7ScaleInE1ELSS_1EEEEEENS4_6LayoutINS5_IJSC_SC_SC_EEENS5_IJNSA_ILi0EEESX_SX_EEEEENS5_IJNS4_10UnderscoreES10_S10_EEEEENS4_13SM90_TMA_LOADENS4_14ComposedLayoutINS4_7SwizzleILi2ELi4ELi3EEENS4_18smem_ptr_flag_bitsILi16EEENSV_INS5_IJNSA_ILi8EEESI_EEENS5_IJSI_SC_EEEEEEEvNS4_8identityENS4_23SM90_TMA_LOAD_MULTICASTES1D_vS1E_EENS_8epilogue10collective6detail29Sm90TmaWarpSpecializedAdapterINS1I_15DefaultEpilogueISK_SL_SL_NS1H_6thread17LinearCombinationISK_Li1EffLNS1M_9ScaleType4KindE0ELNS_15FloatRoundStyleE2ESK_EENS1_15EpilogueDefaultEEEEEvvEEEEvNT_6ParamsE,(.L_x_328 - _ZN7cutlass13device_kernelINS_4gemm6kernel13GemmUniversalIN4cute5tupleIJiiiiEEENS1_10collective13CollectiveMmaINS1_34MainloopSm90TmaGmmaWarpSpecializedILi11ENS5_IJNS4_1CILi2EEENSA_ILi1EEESC_EEENS1_32KernelTmaWarpSpecializedPingpongEEENS5_IJNSA_ILi64EEENSA_ILi240EEENSA_ILi32EEEEEENS_10bfloat16_tENS5_IJlSC_lEEESK_SL_NS4_8TiledMMAINS4_8MMA_AtomIJNS4_4SM904GMMA27MMA_64x16x16_F32BF16BF16_SSILNSP_5MajorE0ELSR_0ELNSP_7ScaleInE1ELSS_1EEEEEENS4_6LayoutINS5_IJSC_SC_SC_EEENS5_IJNSA_ILi0EEESX_SX_EEEEENS5_IJNS4_10UnderscoreES10_S10_EEEEENS4_13SM90_TMA_LOADENS4_14ComposedLayoutINS4_7SwizzleILi2ELi4ELi3EEENS4_18smem_ptr_flag_bitsILi16EEENSV_INS5_IJNSA_ILi8EEESI_EEENS5_IJSI_SC_EEEEEEEvNS4_8identityENS4_23SM90_TMA_LOAD_MULTICASTES1D_vS1E_EENS_8epilogue10collective6detail29Sm90TmaWarpSpecializedAdapterINS1I_15DefaultEpilogueISK_SL_SL_NS1H_6thread17LinearCombinationISK_Li1EffLNS1M_9ScaleType4KindE0ELNS_15FloatRoundStyleE2ESK_EENS1_15EpilogueDefaultEEEEEvvEEEEvNT_6ParamsE)
        .other          _ZN7cutlass13device_kernelINS_4gemm6kernel13GemmUniversalIN4cute5tupleIJiiiiEEENS1_10collective13CollectiveMmaINS1_34MainloopSm90TmaGmmaWarpSpecializedILi11ENS5_IJNS4_1CILi2EEENSA_ILi1EEESC_EEENS1_32KernelTmaWarpSpecializedPingpongEEENS5_IJNSA_ILi64EEENSA_ILi240EEENSA_ILi32EEEEEENS_10bfloat16_tENS5_IJlSC_lEEESK_SL_NS4_8TiledMMAINS4_8MMA_AtomIJNS4_4SM904GMMA27MMA_64x16x16_F32BF16BF16_SSILNSP_5MajorE0ELSR_0ELNSP_7ScaleInE1ELSS_1EEEEEENS4_6LayoutINS5_IJSC_SC_SC_EEENS5_IJNSA_ILi0EEESX_SX_EEEEENS5_IJNS4_10UnderscoreES10_S10_EEEEENS4_13SM90_TMA_LOADENS4_14ComposedLayoutINS4_7SwizzleILi2ELi4ELi3EEENS4_18smem_ptr_flag_bitsILi16EEENSV_INS5_IJNSA_ILi8EEESI_EEENS5_IJSI_SC_EEEEEEEvNS4_8identityENS4_23SM90_TMA_LOAD_MULTICASTES1D_vS1E_EENS_8epilogue10collective6detail29Sm90TmaWarpSpecializedAdapterINS1I_15DefaultEpilogueISK_SL_SL_NS1H_6thread17LinearCombinationISK_Li1EffLNS1M_9ScaleType4KindE0ELNS_15FloatRoundStyleE2ESK_EENS1_15EpilogueDefaultEEEEEvvEEEEvNT_6ParamsE,@"STO_CUDA_ENTRY STV_DEFAULT"
_ZN7cutlass13device_kernelINS_4gemm6kernel13GemmUniversalIN4cute5tupleIJiiiiEEENS1_10collective13CollectiveMmaINS1_34MainloopSm90TmaGmmaWarpSpecializedILi11ENS5_IJNS4_1CILi2EEENSA_ILi1EEESC_EEENS1_32KernelTmaWarpSpecializedPingpongEEENS5_IJNSA_ILi64EEENSA_ILi240EEENSA_ILi32EEEEEENS_10bfloat16_tENS5_IJlSC_lEEESK_SL_NS4_8TiledMMAINS4_8MMA_AtomIJNS4_4SM904GMMA27MMA_64x16x16_F32BF16BF16_SSILNSP_5MajorE0ELSR_0ELNSP_7ScaleInE1ELSS_1EEEEEENS4_6LayoutINS5_IJSC_SC_SC_EEENS5_IJNSA_ILi0EEESX_SX_EEEEENS5_IJNS4_10UnderscoreES10_S10_EEEEENS4_13SM90_TMA_LOADENS4_14ComposedLayoutINS4_7SwizzleILi2ELi4ELi3EEENS4_18smem_ptr_flag_bitsILi16EEENSV_INS5_IJNSA_ILi8EEESI_EEENS5_IJSI_SC_EEEEEEEvNS4_8identityENS4_23SM90_TMA_LOAD_MULTICASTES1D_vS1E_EENS_8epilogue10collective6detail29Sm90TmaWarpSpecializedAdapterINS1I_15DefaultEpilogueISK_SL_SL_NS1H_6thread17LinearCombinationISK_Li1EffLNS1M_9ScaleType4KindE0ELNS_15FloatRoundStyleE2ESK_EENS1_15EpilogueDefaultEEEEEvvEEEEvNT_6ParamsE:
[----:B------:R-:W0:Y:S02]  /*0000*/  LDC R1, c[0x0][0x28] ;  /* 0x00000a00ff017b82 */ /* 0x000e240000000800 */
[----:B0-----:R-:W-:Y:S01]  /*0010*/  VIADD R1, R1, 0xfffffff8 ;  /* 0xfffffff801017836 */ /* 0x001fe20000000000 */
[----:B------:R-:W0:Y:S01]  /*0020*/  S2R R4, SR_TID.X ;  /* 0x0000000000047919 */ /* 0x000e220000002100 */
[----:B------:R-:W-:Y:S01]  /*0030*/  ELECT P0, URZ, PT ;  /* 0x00000000003f782f */ /* 0x000fe20003800000 */
[----:B------:R-:W-:Y:S01]  /*0040*/  BSSY B0, `(.L_x_0) ;  /* 0x000000f000007945 */ /* 0x000fe20003800000 */
[--C-:B0-----:R-:W-:Y:S02]  /*0050*/  SHF.R.U32.HI R2, RZ, 0x5, R4.reuse ;  /* 0x00000005ff027819 */ /* 0x101fe40000011604 */
[----:B------:R-:W-:-:S03]  /*0060*/  SHF.R.U32.HI R7, RZ, 0x7, R4 ;  /* 0x00000007ff077819 */ /* 0x000fc60000011604 */
[----:B------:R-:W0:Y:S04]  /*0070*/  SHFL.IDX PT, R5, R2, RZ, 0x1f ;  /* 0x00001fff02057589 */ /* 0x000e2800000e0000 */
[----:B------:R1:W2:Y:S01]  /*0080*/  SHFL.IDX PT, R10, R7, RZ, 0x1f ;  /* 0x00001fff070a7589 */ /* 0x0002a200000e0000 */
[----:B0-----:R-:W-:-:S13]  /*0090*/  ISETP.NE.OR P0, PT, R5, RZ, !P0 ;  /* 0x000000ff0500720c */ /* 0x001fda0004705670 */
[----:B-12---:R-:W-:Y:S05]  /*00a0*/  @P0 BRA `(.L_x_1) ;  /* 0x0000000000200947 */ /* 0x006fea0003800000 */
[----:B------:R-:W-:Y:S02]  /*00b0*/  ULDC.64 UR4, c[0x0][0x198] ;  /* 0x0000660000047ab9 */ /* 0x000fe40000000a00 */
[----:B------:R-:W-:Y:S02]  /*00c0*/  UIADD3 UR6, UP0, UR4, 0xf0, URZ ;  /* 0x000000f004067890 */ /* 0x000fe4000ff1e03f */
[----:B------:R-:W-:Y:S02]  /*00d0*/  UIADD3 UR4, UP1, UR4, 0x1f0, URZ ;  /* 0x000001f004047890 */ /* 0x000fe4000ff3e03f */
[----:B------:R-:W-:Y:S02]  /*00e0*/  UIADD3.X UR7, URZ, UR5, URZ, UP0, !UPT ;  /* 0x000000053f077290 */ /* 0x000fe400087fe43f */
[----:B------:R-:W-:-:S07]  /*00f0*/  UIADD3.X UR5, URZ, UR5, URZ, UP1, !UPT ;  /* 0x000000053f057290 */ /* 0x000fce0008ffe43f */
[----:B------:R0:W-:Y:S02]  /*0100*/  UTMACCTL.PF [UR6] ;  /* 0x00000000060079b9 */ /* 0x0001e40008040000 */
[----:B------:R0:W-:Y:S02]  /*0110*/  UTMACCTL.PF [UR4] ;  /* 0x00000000040079b9 */ /* 0x0001e40008040000 */
[----:B0-----:R-:W-:Y:S01]  /*0120*/  NOP ;  /* 0x0000000000007918 */ /* 0x001fe20000000000 */
.L_x_1:
[----:B------:R-:W-:Y:S05]  /*0130*/  BSYNC B0 ;  /* 0x0000000000007941 */ /* 0x000fea0003800000 */
.L_x_0:
[----:B------:R-:W0:Y:S01]  /*0140*/  SHFL.IDX PT, R8, R2, RZ, 0x1f ;  /* 0x00001fff02087589 */ /* 0x000e2200000e0000 */
[----:B------:R-:W-:-:S04]  /*0150*/  SHF.R.S32.HI R3, RZ, 0x1f, R4 ;  /* 0x0000001fff037819 */ /* 0x000fc80000011404 */
[----:B------:R-:W-:Y:S02]  /*0160*/  LEA.HI R3, R3, R4, RZ, 0x7 ;  /* 0x0000000403037211 */ /* 0x000fe400078f38ff */
[----:B0-----:R-:W-:-:S13]  /*0170*/  ISETP.NE.AND P0, PT, R8, RZ, PT ;  /* 0x000000ff0800720c */ /* 0x001fda0003f05270 */
[----:B------:R-:W-:Y:S05]  /*0180*/  @P0 BRA `(.L_x_2) ;  /* 0x00000000009c0947 */ /* 0x000fea0003800000 */
[----:B------:R-:W-:Y:S01]  /*0190*/  ELECT P0, URZ, PT ;  /* 0x00000000003f782f */ /* 0x000fe20003800000 */
[----:B------:R-:W-:-:S12]  /*01a0*/  BSSY B0, `(.L_x_2) ;  /* 0x0000025000007945 */ /* 0x000fd80003800000 */
[----:B------:R-:W-:Y:S05]  /*01b0*/  @!P0 BRA `(.L_x_3) ;  /* 0x00000000008c8947 */ /* 0x000fea0003800000 */
[----:B------:R-:W0:Y:S01]  /*01c0*/  S2UR UR8, SR_CgaCtaId ;  /* 0x00000000000879c3 */ /* 0x000e220000008800 */
[----:B------:R-:W-:Y:S01]  /*01d0*/  UMOV UR4, 0x400 ;  /* 0x0000040000047882 */ /* 0x000fe20000000000 */
[----:B------:R-:W-:Y:S01]  /*01e0*/  UMOV UR5, 0x1 ;  /* 0x0000000100057882 */ /* 0x000fe20000000000 */
[----:B------:R-:W-:Y:S02]  /*01f0*/  UMOV UR6, 0x2 ;  /* 0x0000000200067882 */ /* 0x000fe40000000000 */
[----:B------:R-:W-:-:S04]  /*0200*/  UIADD3 UR6, -UR6, 0x100000, URZ ;  /* 0x0010000006067890 */ /* 0x000fc8000fffe13f */
[----:B------:R-:W-:Y:S02]  /*0210*/  USHF.L.U32 UR7, UR6, 0xb, URZ ;  /* 0x0000000b06077899 */ /* 0x000fe4000800063f */
[----:B------:R-:W-:Y:S02]  /*0220*/  USHF.L.U32 UR6, UR6, 0x1, URZ ;  /* 0x0000000106067899 */ /* 0x000fe4000800063f */
[----:B0-----:R-:W-:Y:S02]  /*0230*/  ULEA UR8, UR8, UR4, 0x18 ;  /* 0x0000000408087291 */ /* 0x001fe4000f8ec03f */
[----:B------:R-:W-:-:S04]  /*0240*/  UIADD3 UR4, -UR5, 0x100000, URZ ;  /* 0x0010000005047890 */ /* 0x000fc8000fffe13f */
[----:B------:R-:W-:Y:S02]  /*0250*/  USHF.L.U32 UR5, UR4, 0xb, URZ ;  /* 0x0000000b04057899 */ /* 0x000fe4000800063f */
[----:B------:R-:W-:Y:S01]  /*0260*/  USHF.L.U32 UR4, UR4, 0x1, URZ ;  /* 0x0000000104047899 */ /* 0x000fe2000800063f */
[----:B------:R-:W0:Y:S11]  /*0270*/  FENCE.VIEW.ASYNC.S ;  /* 0x00000000000073c6 */ /* 0x000e360000000000 */
[----:B0-----:R0:W1:Y:S01]  /*0280*/  SYNCS.EXCH.64 URZ, [UR8], UR4 ;  /* 0x00000004083f75b2 */ /* 0x0010620008000100 */
[----:B------:R0:W2:Y:S01]  /*0290*/  SYNCS.EXCH.64 URZ, [UR8+0x58], UR6 ;  /* 0x00005806083f75b2 */ /* 0x0000a20008000100 */
[----:B------:R0:W3:Y:S01]  /*02a0*/  SYNCS.EXCH.64 URZ, [UR8+0x8], UR4 ;  /* 0x00000804083f75b2 */ /* 0x0000e20008000100 */
[----:B------:R0:W4:Y:S01]  /*02b0*/  SYNCS.EXCH.64 URZ, [UR8+0x60], UR6 ;  /* 0x00006006083f75b2 */ /* 0x0001220008000100 */
[----:B------:R0:W0:Y:S01]  /*02c0*/  SYNCS.EXCH.64 URZ, [UR8+0x10], UR4 ;  /* 0x00001004083f75b2 */ /* 0x0000220008000100 */
        /* <DEDUP_REMOVED lines=17> */
[----:B------:R-:W-:Y:S01]  /*03e0*/  NOP ;  /* 0x0000000000007918 */ /* 0x000fe20000000000 */
.L_x_3:
[----:B0-----:R-:W-:Y:S05]  /*03f0*/  BSYNC B0 ;  /* 0x0000000000007941 */ /* 0x001fea0003800000 */
.L_x_2:
[----:B------:R-:W0:Y:S01]  /*0400*/  SHFL.IDX PT, R13, R2, RZ, 0x1f ;  /* 0x00001fff020d7589 */ /* 0x000e2200000e0000 */
[----:B------:R-:W5:Y:S01]  /*0410*/  S2UR UR12, SR_CTAID.X ;  /* 0x00000000000c79c3 */ /* 0x000f620000002500 */
[----:B------:R-:W-:Y:S02]  /*0420*/  LOP3.LUT R3, R3, 0xffffff80, RZ, 0xc0, !PT ;  /* 0xffffff8003037812 */ /* 0x000fe400078ec0ff */
[----:B------:R-:W-:Y:S01]  /*0430*/  ELECT P0, URZ, PT ;  /* 0x00000000003f782f */ /* 0x000fe20003800000 */
[----:B------:R1:W2:Y:S01]  /*0440*/  SHFL.IDX PT, R12, R2, RZ, 0x1f ;  /* 0x00001fff020c7589 */ /* 0x0002a200000e0000 */
[----:B------:R-:W-:Y:S01]  /*0450*/  ELECT P1, URZ, PT ;  /* 0x00000000003f782f */ /* 0x000fe20003820000 */
[----:B------:R-:W-:Y:S01]  /*0460*/  NOP ;  /* 0x0000000000007918 */ /* 0x000fe20000000000 */
[----:B------:R-:W-:Y:S01]  /*0470*/  IMAD.IADD R3, R4, 0x1, -R3 ;  /* 0x0000000104037824 */ /* 0x000fe200078e0a03 */
[----:B------:R-:W3:Y:S01]  /*0480*/  S2R R6, SR_CTAID.Y ;  /* 0x0000000000067919 */ /* 0x000ee20000002600 */
[----:B------:R-:W-:Y:S01]  /*0490*/  ULDC UR4, c[0x0][0x150] ;  /* 0x0000540000047ab9 */ /* 0x000fe20000000800 */
[----:B------:R-:W4:Y:S01]  /*04a0*/  LDC R14, c[0x0][0x144] ;  /* 0x00005100ff0e7b82 */ /* 0x000f220000000800 */
[----:B------:R-:W-:Y:S01]  /*04b0*/  UMOV UR11, 0x80 ;  /* 0x00000080000b7882 */ /* 0x000fe20000000000 */
[----:B------:R-:W-:Y:S01]  /*04c0*/  SHF.R.S32.HI R0, RZ, 0x1f, R3 ;  /* 0x0000001fff007819 */ /* 0x000fe20000011403 */
[----:B------:R-:W-:Y:S01]  /*04d0*/  NOP ;  /* 0x0000000000007918 */ /* 0x000fe20000000000 */
[C---:B------:R-:W-:Y:S01]  /*04e0*/  VIADD R35, R10.reuse, 0xffffffff ;  /* 0xffffffff0a237836 */ /* 0x040fe20000000000 */
[----:B------:R-:W-:Y:S01]  /*04f0*/  ISETP.NE.AND P4, PT, R10, RZ, PT ;  /* 0x000000ff0a00720c */ /* 0x000fe20003f85270 */
[----:B------:R-:W-:Y:S01]  /*0500*/  IMAD.MOV.U32 R146, RZ, RZ, 0x1 ;  /* 0x00000001ff927424 */ /* 0x000fe200078e00ff */
[----:B------:R-:W-:Y:S01]  /*0510*/  LEA.HI R9, R0, R3, RZ, 0x3 ;  /* 0x0000000300097211 */ /* 0x000fe200078f18ff */
[----:B------:R-:W4:Y:S01]  /*0520*/  LDC R15, c[0x0][0x140] ;  /* 0x00005000ff0f7b82 */ /* 0x000f220000000800 */
[----:B------:R-:W-:-:S02]  /*0530*/  ISETP.GE.U32.AND P6, PT, R35, 0x2, PT ;  /* 0x000000022300780c */ /* 0x000fc40003fc6070 */
[--C-:B------:R-:W-:Y:S02]  /*0540*/  SHF.R.S32.HI R11, RZ, 0x3, R9.reuse ;  /* 0x00000003ff0b7819 */ /* 0x100fe40000011409 */
[----:B-1----:R-:W-:Y:S02]  /*0550*/  SHF.R.S32.HI R2, RZ, 0x1f, R9 ;  /* 0x0000001fff027819 */ /* 0x002fe40000011409 */
[----:B------:R-:W-:Y:S01]  /*0560*/  SHF.R.S32.HI R9, RZ, 0x1f, R8 ;  /* 0x0000001fff097819 */ /* 0x000fe20000011408 */
[----:B------:R-:W1:Y:S01]  /*0570*/  LDC R25, c[0x0][0x148] ;  /* 0x00005200ff197b82 */ /* 0x000e620000000800 */
[----:B0-----:R-:W-:Y:S02]  /*0580*/  ISETP.NE.OR P0, PT, R13, RZ, !P0 ;  /* 0x000000ff0d00720c */ /* 0x001fe40004705670 */
[----:B-----5:R-:W-:Y:S02]  /*0590*/  I2FP.F32.U32 R13, UR12 ;  /* 0x0000000c000d7c45 */ /* 0x020fe40008201000 */
[----:B------:R-:W-:-:S02]  /*05a0*/  LEA.HI R2, R2, R11, RZ, 0x2 ;  /* 0x0000000b02027211 */ /* 0x000fc400078f10ff */
[----:B------:R-:W-:Y:S01]  /*05b0*/  LEA.HI R9, R9, R8, RZ, 0x2 ;  /* 0x0000000809097211 */ /* 0x000fe200078f10ff */
[----:B------:R-:W-:Y:S01]  /*05c0*/  FMUL R13, R13, UR4 ;  /* 0x000000040d0d7c20 */ /* 0x000fe20008400000 */
[----:B--2---:R-:W-:Y:S01]  /*05d0*/  ISETP.NE.OR P1, PT, R12, RZ, !P1 ;  /* 0x000000ff0c00720c */ /* 0x004fe20004f25670 */
[----:B------:R-:W-:Y:S01]  /*05e0*/  ULDC UR4, c[0x0][0x154] ;  /* 0x0000550000047ab9 */ /* 0x000fe20000000800 */
[----:B------:R-:W-:Y:S02]  /*05f0*/  LOP3.LUT R12, R2, 0xfffffffc, RZ, 0xc0, !PT ;  /* 0xfffffffc020c7812 */ /* 0x000fe400078ec0ff */
[----:B------:R-:W-:Y:S01]  /*0600*/  LOP3.LUT R9, R9, 0x3ffffffc, RZ, 0xc0, !PT ;  /* 0x3ffffffc09097812 */ /* 0x000fe200078ec0ff */
[----:B------:R-:W0:Y:S01]  /*0610*/  F2I.U32.TRUNC.NTZ R13, R13 ;  /* 0x0000000d000d7305 */ /* 0x000e22000020f000 */
[----:B------:R-:W-:Y:S01]  /*0620*/  VOTEU.ALL UP1, P0 ;  /* 0x00000000003f7886 */ /* 0x000fe20000020000 */
[----:B------:R-:W-:Y:S01]  /*0630*/  IMAD.IADD R12, R11, 0x1, -R12 ;  /* 0x000000010b0c7824 */ /* 0x000fe200078e0a0c */
[----:B---3--:R-:W-:Y:S01]  /*0640*/  I2FP.F32.U32 R11, R6 ;  /* 0x00000006000b7245 */ /* 0x008fe20000201000 */
[----:B------:R-:W-:Y:S01]  /*0650*/  IMAD.IADD R9, R8, 0x1, -R9 ;  /* 0x0000000108097824 */ /* 0x000fe200078e0a09 */
[----:B------:R-:W-:Y:S01]  /*0660*/  SHF.R.S32.HI R2, RZ, 0x1f, R5 ;  /* 0x0000001fff027819 */ /* 0x000fe20000011405 */
[----:B------:R-:W2:Y:S01]  /*0670*/  @!UP1 S2UR UR7, SR_CgaCtaId ;  /* 0x00000000000799c3 */ /* 0x000ea20000008800 */
[----:B------:R-:W-:Y:S01]  /*0680*/  @!UP1 UMOV UR6, 0x400 ;  /* 0x0000040000069882 */ /* 0x000fe20000000000 */
[----:B------:R-:W-:Y:S01]  /*0690*/  IMAD R9, R9, 0x4, R12 ;  /* 0x0000000409097824 */ /* 0x000fe200078e020c */
[----:B------:R-:W-:Y:S01]  /*06a0*/  VOTEU.ALL UP2, P1 ;  /* 0x00000000003f7886 */ /* 0x000fe20000840000 */
[----:B------:R-:W-:Y:S01]  /*06b0*/  FMUL R11, R11, UR4 ;  /* 0x000000040b0b7c20 */ /* 0x000fe20008400000 */
[----:B------:R-:W-:Y:S01]  /*06c0*/  LEA.HI R2, R2, R5, RZ, 0x2 ;  /* 0x0000000502027211 */ /* 0x000fe200078f10ff */
[----:B------:R-:W-:Y:S01]  /*06d0*/  UMOV UR4, 0x20 ;  /* 0x0000002000047882 */ /* 0x000fe20000000000 */
[----:B------:R-:W-:Y:S01]  /*06e0*/  LEA.HI R8, R9, R9, RZ, 0x1 ;  /* 0x0000000909087211 */ /* 0x000fe200078f08ff */
[----:B------:R-:W3:Y:S01]  /*06f0*/  @!UP2 S2UR UR10, SR_CgaCtaId ;  /* 0x00000000000aa9c3 */ /* 0x000ee20000008800 */
[----:B0-----:R-:W-:Y:S01]  /*0700*/  IMAD.MOV R13, RZ, RZ, -R13 ;  /* 0x000000ffff0d7224 */ /* 0x001fe200078e0a0d */
[----:B------:R-:W0:Y:S01]  /*0710*/  F2I.U32.TRUNC.NTZ R11, R11 ;  /* 0x0000000b000b7305 */ /* 0x000e22000020f000 */
[----:B------:R-:W-:Y:S01]  /*0720*/  LOP3.LUT R8, R8, 0xfffffffe, RZ, 0xc0, !PT ;  /* 0xfffffffe08087812 */ /* 0x000fe200078ec0ff */
[----:B------:R-:W-:-:S04]  /*0730*/  @!UP1 UIADD3 UR4, -UR4, 0x100000, URZ ;  /* 0x0010000004049890 */ /* 0x000fc8000fffe13f */
[----:B------:R-:W-:Y:S02]  /*0740*/  @!UP1 USHF.L.U32 UR5, UR4, 0xb, URZ ;  /* 0x0000000b04059899 */ /* 0x000fe4000800063f */
[----:B------:R-:W-:Y:S01]  /*0750*/  @!UP1 USHF.L.U32 UR4, UR4, 0x1, URZ ;  /* 0x0000000104049899 */ /* 0x000fe2000800063f */
[----:B----4-:R-:W-:Y:S01]  /*0760*/  IMAD R21, R14, R13, UR12 ;  /* 0x0000000c0e157e24 */ /* 0x010fe2000f8e020d */
[----:B------:R-:W-:Y:S01]  /*0770*/  LOP3.LUT R2, R2, 0xfffffffc, RZ, 0xc0, !PT ;  /* 0xfffffffc02027812 */ /* 0x000fe200078ec0ff */
[----:B------:R-:W-:Y:S01]  /*0780*/  @!UP2 UMOV UR9, 0x400 ;  /* 0x000004000009a882 */ /* 0x000fe20000000000 */
[----:B------:R-:W-:Y:S01]  /*0790*/  IMAD.IADD R8, R9, 0x1, -R8 ;  /* 0x0000000109087824 */ /* 0x000fe200078e0a08 */
[----:B------:R-:W-:Y:S01]  /*07a0*/  VOTEU.ALL UP3, P1 ;  /* 0x00000000003f7886 */ /* 0x000fe20000860000 */
[----:B------:R-:W-:Y:S01]  /*07b0*/  VOTEU.ALL UP4, P1 ;  /* 0x00000000003f7886 */ /* 0x000fe20000880000 */
[----:B------:R-:W-:Y:S01]  /*07c0*/  IMAD.IADD R5, R5, 0x1, -R2 ;  /* 0x0000000105057824 */ /* 0x000fe200078e0a02 */
[----:B------:R-:W-:Y:S01]  /*07d0*/  VOTEU.ALL UP5, P1 ;  /* 0x00000000003f7886 */ /* 0x000fe200008a0000 */
[----:B------:R-:W-:Y:S01]  /*07e0*/  ISETP.NE.AND P3, PT, R8, R21, PT ;  /* 0x000000150800720c */ /* 0x000fe20003f65270 */
[----:B------:R-:W-:Y:S01]  /*07f0*/  IMAD.SHL.U32 R2, R9, 0x4, RZ ;  /* 0x0000000409027824 */ /* 0x000fe200078e00ff */
[----:B------:R-:W-:Y:S01]  /*0800*/  ISETP.EQ.U32.AND P2, PT, R15, 0x1, PT ;  /* 0x000000010f00780c */ /* 0x000fe20003f42070 */
[----:B--2---:R-:W-:Y:S01]  /*0810*/  @!UP1 ULEA UR8, UR7, UR6, 0x18 ;  /* 0x0000000607089291 */ /* 0x004fe2000f8ec03f */
[----:B0-----:R-:W-:Y:S01]  /*0820*/  IMAD.MOV R20, RZ, RZ, -R11 ;  /* 0x000000ffff147224 */ /* 0x001fe200078e0a0b */
[----:B------:R-:W-:-:S04]  /*0830*/  @!UP2 UIADD3 UR6, -UR11, 0x100000, URZ ;  /* 0x001000000b06a890 */ /* 0x000fc8000fffe13f */
[----:B------:R-:W-:Y:S02]  /*0840*/  @!UP2 USHF.L.U32 UR7, UR6, 0xb, URZ ;  /* 0x0000000b0607a899 */ /* 0x000fe4000800063f */
[----:B------:R-:W-:Y:S01]  /*0850*/  @!UP2 USHF.L.U32 UR6, UR6, 0x1, URZ ;  /* 0x000000010606a899 */ /* 0x000fe2000800063f */
[----:B------:R-:W-:Y:S01]  /*0860*/  LOP3.LUT R147, R9, 0xc, R2, 0x78, !PT ;  /* 0x0000000c09937812 */ /* 0x000fe200078e7802 */
[----:B------:R-:W-:Y:S01]  /*0870*/  VOTEU.ALL UP0, P0 ;  /* 0x00000000003f7886 */ /* 0x000fe20000000000 */
[----:B------:R-:W-:Y:S01]  /*0880*/  VOTEU.ALL UP1, P0 ;  /* 0x00000000003f7886 */ /* 0x000fe20000020000 */
[----:B-1----:R-:W-:Y:S01]  /*0890*/  IMAD R9, R25, R20, R6 ;  /* 0x0000001419097224 */ /* 0x002fe200078e0206 */
[----:B------:R-:W-:Y:S01]  /*08a0*/  LOP3.LUT P0, RZ, R3, 0x7, RZ, 0xc0, !PT ;  /* 0x0000000703ff7812 */ /* 0x000fe2000780c0ff */
[----:B---3--:R-:W-:Y:S01]  /*08b0*/  @!UP2 ULEA UR9, UR10, UR9, 0x18 ;  /* 0x000000090a09a291 */ /* 0x008fe2000f8ec03f */
[----:B------:R0:W1:Y:S01]  /*08c0*/  SHFL.IDX PT, R14, R7, RZ, 0x1f ;  /* 0x00001fff070e7589 */ /* 0x00006200000e0000 */
[----:B------:R-:W-:Y:S01]  /*08d0*/  VOTEU.ALL UP2, P1 ;  /* 0x00000000003f7886 */ /* 0x000fe20000840000 */
[----:B------:R-:W-:-:S02]  /*08e0*/  @P3 LEA.HI R2, R147, R147, RZ, 0x1 ;  /* 0x0000009393023211 */ /* 0x000fc400078f08ff */
[----:B------:R-:W2:Y:S02]  /*08f0*/  FENCE.VIEW.ASYNC.S ;  /* 0x00000000000073c6 */ /* 0x000ea40000000000 */
[----:B--2---:R0:W2:Y:S01]  /*0900*/  @!UP0 SYNCS.EXCH.64 URZ, [UR8+0xe0], UR4 ;  /* 0x0000e004083f85b2 */ /* 0x0040a20008000100 */
[C---:B------:R-:W-:Y:S02]  /*0910*/  ISETP.NE.AND P1, PT, R5.reuse, 0x3, PT ;  /* 0x000000030500780c */ /* 0x040fe40003f25270 */
[----:B------:R-:W-:Y:S02]  /*0920*/  @P3 SHF.R.S32.HI R2, RZ, 0x1, R2 ;  /* 0x00000001ff023819 */ /* 0x000fe40000011402 */
[----:B------:R-:W-:Y:S02]  /*0930*/  ISETP.EQ.OR P1, PT, R5, RZ, !P1 ;  /* 0x000000ff0500720c */ /* 0x000fe40004f22670 */
[----:B------:R-:W-:Y:S02]  /*0940*/  @P3 ISETP.NE.AND P5, PT, R2, R9, PT ;  /* 0x000000090200320c */ /* 0x000fe40003fa5270 */
[----:B------:R-:W-:-:S02]  /*0950*/  ISETP.LT.U32.AND P0, PT, R147, 0x2, !P0 ;  /* 0x000000029300780c */ /* 0x000fc40004701070 */
[----:B------:R-:W-:Y:S02]  /*0960*/  ISETP.EQ.AND P1, PT, R10, RZ, P1 ;  /* 0x000000ff0a00720c */ /* 0x000fe40000f22270 */
[----:B------:R-:W-:Y:S02]  /*0970*/  SEL R9, RZ, 0x1, !P0 ;  /* 0x00000001ff097807 */ /* 0x000fe40004000000 */
[----:B------:R-:W-:Y:S01]  /*0980*/  @P3 SEL R146, RZ, 0x1, P5 ;  /* 0x00000001ff923807 */ /* 0x000fe20002800000 */
[----:B------:R0:W3:Y:S01]  /*0990*/  @!UP1 SYNCS.EXCH.64 URZ, [UR8+0xe8], UR4 ;  /* 0x0000e804083f95b2 */ /* 0x0000e20008000100 */
[----:B------:R-:W-:Y:S01]  /*09a0*/  NOP ;  /* 0x0000000000007918 */ /* 0x000fe20000000000 */
[----:B------:R-:W-:Y:S02]  /*09b0*/  SEL R16, RZ, 0x1, !P1 ;  /* 0x00000001ff107807 */ /* 0x000fe40004800000 */
[----:B------:R-:W-:Y:S02]  /*09c0*/  LOP3.LUT R146, R146, R9, RZ, 0xc0, !PT ;  /* 0x0000000992927212 */ /* 0x000fe400078ec0ff */
[----:B------:R-:W-:Y:S01]  /*09d0*/  SEL R16, R16, 0x2, P6 ;  /* 0x0000000210107807 */ /* 0x000fe20003000000 */
[----:B------:R0:W4:Y:S01]  /*09e0*/  @!UP2 SYNCS.EXCH.64 URZ, [UR9+0xc0], UR6 ;  /* 0x0000c006093fa5b2 */ /* 0x0001220008000100 */
[----:B------:R0:W0:Y:S01]  /*09f0*/  @!UP3 SYNCS.EXCH.64 URZ, [UR9+0xc8], UR6 ;  /* 0x0000c806093fb5b2 */ /* 0x0000220008000100 */
[----:B------:R0:W0:Y:S01]  /*0a00*/  @!UP4 SYNCS.EXCH.64 URZ, [UR9+0xd0], UR6 ;  /* 0x0000d006093fc5b2 */ /* 0x0000220008000100 */
[----:B------:R0:W0:Y:S01]  /*0a10*/  @!UP5 SYNCS.EXCH.64 URZ, [UR9+0xd8], UR6 ;  /* 0x0000d806093fd5b2 */ /* 0x0000220008000100 */
[----:B------:R-:W-:Y:S01]  /*0a20*/  NOP ;  /* 0x0000000000007918 */ /* 0x000fe20000000000 */
[----:B-12---:R-:W-:Y:S05]  /*0a30*/  @!P2 BRA `(.L_x_4) ;  /* 0x000000000008a947 */ /* 0x006fea0003800000 */
[----:B0--34-:R-:W-:Y:S01]  /*0a40*/  UCGABAR_ARV ;  /* 0x00000000000079c7 */ /* 0x019fe20008000000 */
[----:B------:R-:W-:Y:S05]  /*0a50*/  BRA `(.L_x_5) ;  /* 0x0000000000047947 */ /* 0x000fea0003800000 */
.L_x_4:
[----:B0--34-:R-:W-:Y:S01]  /*0a60*/  NOP ;  /* 0x0000000000007918 */ /* 0x019fe20000000000 */
.L_x_5:
[----:B------:R-:W-:Y:S01]  /*0a70*/  ULDC.64 UR4, c[0x0][0x598] ;  /* 0x0001660000047ab9 */ /* 0x000fe20000000a00 */
[----:B------:R-:W-:Y:S01]  /*0a80*/  ULDC.64 UR36, c[0x0][0x208] ;  /* 0x0000820000247ab9 */ /* 0x000fe20000000a00 */
[----:B------:R-:W-:-:S04]  /*0a90*/  ISETP.NE.U32.AND P0, PT, RZ, UR4, PT ;  /* 0x00000004ff007c0c */ /* 0x000fc8000bf05070 */
[----:B------:R-:W-:-:S13]  /*0aa0*/  ISETP.NE.AND.EX P0, PT, RZ, UR5, PT, P0 ;  /* 0x00000005ff007c0c */ /* 0x000fda000bf05300 */
[----:B------:R-:W-:Y:S05]  /*0ab0*/  @!P0 BRA `(.L_x_6) ;  /* 0x00000000001c8947 */ /* 0x000fea0003800000 */
[----:B------:R-:W0:Y:S02]  /*0ac0*/  LDC.64 R8, c[0x0][0x598] ;  /* 0x00016600ff087b82 */ /* 0x000e240000000a00 */
[----:B0-----:R-:W2:Y:S02]  /*0ad0*/  LDG.E.64 R8, desc[UR36][R8.64] ;  /* 0x0000002408087981 */ /* 0x001ea4000c1e1b00 */
[----:B--2---:R-:W-:-:S04]  /*0ae0*/  ISETP.NE.U32.AND P0, PT, R8, RZ, PT ;  /* 0x000000ff0800720c */ /* 0x004fc80003f05070 */
[----:B------:R-:W-:-:S13]  /*0af0*/  ISETP.NE.AND.EX P0, PT, R9, RZ, PT, P0 ;  /* 0x000000ff0900720c */ /* 0x000fda0003f05300 */
[----:B------:R-:W-:Y:S05]  /*0b00*/  @!P0 BRA `(.L_x_6) ;  /* 0x0000000000088947 */ /* 0x000fea0003800000 */
[----:B------:R0:W5:Y:S01]  /*0b10*/  LD.E R145, desc[UR36][R8.64] ;  /* 0x0000002408917980 */ /* 0x000162000c101900 */
[----:B------:R-:W-:Y:S05]  /*0b20*/  BRA `(.L_x_7) ;  /* 0x0000000000247947 */ /* 0x000fea0003800000 */
.L_x_6:
[----:B------:R-:W-:Y:S02]  /*0b30*/  ULDC.64 UR4, c[0x0][0x588] ;  /* 0x0001620000047ab9 */ /* 0x000fe40000000a00 */
[----:B------:R-:W-:-:S04]  /*0b40*/  ISETP.NE.U32.AND P0, PT, RZ, UR4, PT ;  /* 0x00000004ff007c0c */ /* 0x000fc8000bf05070 */
[----:B------:R-:W-:-:S13]  /*0b50*/  ISETP.NE.AND.EX P0, PT, RZ, UR5, PT, P0 ;  /* 0x00000005ff007c0c */ /* 0x000fda000bf05300 */
[----:B------:R-:W-:Y:S05]  /*0b60*/  @!P0 BRA `(.L_x_8) ;  /* 0x00000000000c8947 */ /* 0x000fea0003800000 */
[----:B------:R-:W0:Y:S02]  /*0b70*/  LDC.64 R8, c[0x0][0x588] ;  /* 0x00016200ff087b82 */ /* 0x000e240000000a00 */
[----:B0-----:R1:W5:Y:S01]  /*0b80*/  LDG.E R145, desc[UR36][R8.64] ;  /* 0x0000002408917981 */ /* 0x001362000c1e1900 */
[----:B------:R-:W-:Y:S05]  /*0b90*/  BRA `(.L_x_7) ;  /* 0x0000000000087947 */ /* 0x000fea0003800000 */
.L_x_8:
[----:B------:R-:W-:Y:S02]  /*0ba0*/  ULDC UR4, c[0x0][0x580] ;  /* 0x0001600000047ab9 */ /* 0x000fe40000000800 */
[----:B------:R-:W-:-:S07]  /*0bb0*/  IMAD.U32 R145, RZ, RZ, UR4 ;  /* 0x00000004ff917e24 */ /* 0x000fce000f8e00ff */
.L_x_7:
[----:B------:R-:W-:Y:S02]  /*0bc0*/  ULDC.64 UR4, c[0x0][0x5a0] ;  /* 0x0001680000047ab9 */ /* 0x000fe40000000a00 */
[----:B------:R-:W-:-:S04]  /*0bd0*/  ISETP.NE.U32.AND P0, PT, RZ, UR4, PT ;  /* 0x00000004ff007c0c */ /* 0x000fc8000bf05070 */
[----:B------:R-:W-:-:S13]  /*0be0*/  ISETP.NE.AND.EX P0, PT, RZ, UR5, PT, P0 ;  /* 0x00000005ff007c0c */ /* 0x000fda000bf05300 */
[----:B------:R-:W-:Y:S05]  /*0bf0*/  @!P0 BRA `(.L_x_9) ;  /* 0x00000000001c8947 */ /* 0x000fea0003800000 */
[----:B01----:R-:W0:Y:S02]  /*0c00*/  LDC.64 R8, c[0x0][0x5a0] ;  /* 0x00016800ff087b82 */ /* 0x003e240000000a00 */
[----:B0-----:R-:W2:Y:S02]  /*0c10*/  LDG.E.64 R8, desc[UR36][R8.64] ;  /* 0x0000002408087981 */ /* 0x001ea4000c1e1b00 */
[----:B--2---:R-:W-:-:S04]  /*0c20*/  ISETP.NE.U32.AND P0, PT, R8, RZ, PT ;  /* 0x000000ff0800720c */ /* 0x004fc80003f05070 */
[----:B------:R-:W-:-:S13]  /*0c30*/  ISETP.NE.AND.EX P0, PT, R9, RZ, PT, P0 ;  /* 0x000000ff0900720c */ /* 0x000fda0003f05300 */
[----:B------:R-:W-:Y:S05]  /*0c40*/  @!P0 BRA `(.L_x_9) ;  /* 0x0000000000088947 */ /* 0x000fea0003800000 */
[----:B------:R0:W5:Y:S01]  /*0c50*/  LD.E R144, desc[UR36][R8.64] ;  /* 0x0000002408907980 */ /* 0x000162000c101900 */
[----:B------:R-:W-:Y:S05]  /*0c60*/  BRA `(.L_x_10) ;  /* 0x0000000000247947 */ /* 0x000fea0003800000 */
.L_x_9:
[----:B------:R-:W-:Y:S02]  /*0c70*/  ULDC.64 UR4, c[0x0][0x590] ;  /* 0x0001640000047ab9 */ /* 0x000fe40000000a00 */
[----:B------:R-:W-:-:S04]  /*0c80*/  ISETP.NE.U32.AND P0, PT, RZ, UR4, PT ;  /* 0x00000004ff007c0c */ /* 0x000fc8000bf05070 */
[----:B------:R-:W-:-:S13]  /*0c90*/  ISETP.NE.AND.EX P0, PT, RZ, UR5, PT, P0 ;  /* 0x00000005ff007c0c */ /* 0x000fda000bf05300 */
[----:B------:R-:W-:Y:S05]  /*0ca0*/  @!P0 BRA `(.L_x_11) ;  /* 0x00000000000c8947 */ /* 0x000fea0003800000 */
[----:B01----:R-:W0:Y:S02]  /*0cb0*/  LDC.64 R8, c[0x0][0x590] ;  /* 0x00016400ff087b82 */ /* 0x003e240000000a00 */
[----:B0-----:R1:W5:Y:S01]  /*0cc0*/  LDG.E R144, desc[UR36][R8.64] ;  /* 0x0000002408907981 */ /* 0x001362000c1e1900 */
[----:B------:R-:W-:Y:S05]  /*0cd0*/  BRA `(.L_x_10) ;  /* 0x0000000000087947 */ /* 0x000fea0003800000 */
.L_x_11:
[----:B------:R-:W-:Y:S02]  /*0ce0*/  ULDC UR4, c[0x0][0x584] ;  /* 0x0001610000047ab9 */ /* 0x000fe40000000800 */
[----:B------:R-:W-:-:S07]  /*0cf0*/  IMAD.U32 R144, RZ, RZ, UR4 ;  /* 0x00000004ff907e24 */ /* 0x000fce000f8e00ff */
.L_x_10:
[----:B------:R-:W2:Y:S01]  /*0d00*/  LDC R2, c[0x0][0x65c] ;  /* 0x00019700ff027b82 */ /* 0x000ea20000000800 */
[----:B------:R-:W-:Y:S01]  /*0d10*/  ULDC UR6, c[0x0][0x28c] ;  /* 0x0000a30000067ab9 */ /* 0x000fe20000000800 */
[----:B------:R-:W-:Y:S01]  /*0d20*/  ISETP.NE.AND P0, PT, R10, 0x2, PT ;  /* 0x000000020a00780c */ /* 0x000fe20003f05270 */
[----:B------:R-:W-:Y:S01]  /*0d30*/  UIADD3 UR6, UR6, 0x1f, URZ ;  /* 0x0000001f06067890 */ /* 0x000fe2000fffe03f */
[----:B01----:R-:W-:Y:S01]  /*0d40*/  IMAD.U32 R8, RZ, RZ, UR12 ;  /* 0x0000000cff087e24 */ /* 0x003fe2000f8e00ff */
[----:B------:R-:W-:Y:S01]  /*0d50*/  UMOV UR38, URZ ;  /* 0x0000003f00267c82 */ /* 0x000fe20008000000 */
[----:B------:R-:W-:Y:S01]  /*0d60*/  IMAD.MOV.U32 R9, RZ, RZ, RZ ;  /* 0x000000ffff097224 */ /* 0x000fe200078e00ff */
[----:B------:R-:W-:Y:S01]  /*0d70*/  USHF.R.S32.HI UR7, URZ, 0x1f, UR6 ;  /* 0x0000001f3f077899 */ /* 0x000fe20008011406 */
[----:B------:R-:W-:Y:S01]  /*0d80*/  UMOV UR39, URZ ;  /* 0x0000003f00277c82 */ /* 0x000fe20008000000 */
[----:B------:R-:W-:Y:S02]  /*0d90*/  ULDC.64 UR8, c[0x0][0x650] ;  /* 0x0001940000087ab9 */ /* 0x000fe40000000a00 */
[----:B------:R-:W-:-:S04]  /*0da0*/  ULEA.HI UR7, UR7, UR6, URZ, 0x5 ;  /* 0x0000000607077291 */ /* 0x000fc8000f8f283f */
[----:B------:R-:W-:Y:S01]  /*0db0*/  USHF.R.S32.HI UR40, URZ, 0x5, UR7 ;  /* 0x000000053f287899 */ /* 0x000fe20008011407 */
[----:B--2---:R-:W-:-:S13]  /*0dc0*/  ISETP.NE.AND P1, PT, R2, 0x1, PT ;  /* 0x000000010200780c */ /* 0x004fda0003f25270 */
[----:B------:R-:W0:Y:S01]  /*0dd0*/  @P1 LDC R19, c[0x0][0x10] ;  /* 0x00000400ff131b82 */ /* 0x000e220000000800 */
[----:B------:R-:W-:Y:S02]  /*0de0*/  @P1 IMAD.MOV.U32 R7, RZ, RZ, RZ ;  /* 0x000000ffff071224 */ /* 0x000fe400078e00ff */
[----:B------:R-:W-:-:S05]  /*0df0*/  @P1 IMAD.MOV.U32 R17, RZ, RZ, RZ ;  /* 0x000000ffff111224 */ /* 0x000fca00078e00ff */
[----:B------:R-:W1:Y:S01]  /*0e00*/  @!P1 LDC R11, c[0x0][0xc] ;  /* 0x00000300ff0b9b82 */ /* 0x000e620000000800 */
[----:B------:R-:W-:Y:S01]  /*0e10*/  ULDC UR4, c[0x0][0xc] ;  /* 0x0000030000047ab9 */ /* 0x000fe20000000800 */
[----:B------:R-:W-:Y:S02]  /*0e20*/  ULDC UR5, c[0x0][0x10] ;  /* 0x0000040000057ab9 */ /* 0x000fe40000000800 */
[----:B------:R-:W-:-:S04]  /*0e30*/  UIMAD.WIDE.U32 UR4, UR4, UR5, URZ ;  /* 0x00000005040472a5 */ /* 0x000fc8000f8e003f */
[----:B------:R-:W2:Y:S01]  /*0e40*/  LDC R2, c[0x0][0x14] ;  /* 0x00000500ff027b82 */ /* 0x000ea20000000800 */
[----:B0-----:R-:W-:-:S04]  /*0e50*/  @P1 IMAD.WIDE.U32 R18, R19, UR12, R6 ;  /* 0x0000000c13121c25 */ /* 0x001fc8000f8e0006 */
[----:B------:R-:W-:Y:S02]  /*0e60*/  @P1 IMAD.IADD R17, R19, 0x1, R17 ;  /* 0x0000000113111824 */ /* 0x000fe400078e0211 */
[----:B-1----:R-:W-:-:S04]  /*0e70*/  @!P1 IMAD.WIDE.U32 R8, R6, R11, R8 ;  /* 0x0000000b06089225 */ /* 0x002fc800078e0008 */
[----:B------:R-:W-:Y:S02]  /*0e80*/  @!P1 IMAD.MOV.U32 R18, RZ, RZ, R8 ;  /* 0x000000ffff129224 */ /* 0x000fe400078e0008 */
[----:B------:R-:W-:Y:S02]  /*0e90*/  @!P1 IMAD.MOV.U32 R17, RZ, RZ, R9 ;  /* 0x000000ffff119224 */ /* 0x000fe400078e0009 */
[----:B--2---:R-:W-:-:S04]  /*0ea0*/  IMAD.WIDE.U32 R12, R2, UR4, RZ ;  /* 0x00000004020c7c25 */ /* 0x004fc8000f8e00ff */
[----:B------:R-:W-:Y:S01]  /*0eb0*/  IMAD R23, R2, UR5, RZ ;  /* 0x0000000502177c24 */ /* 0x000fe2000f8e02ff */
[----:B------:R0:W-:Y:S03]  /*0ec0*/  STL.64 [R1], R12 ;  /* 0x0000000c01007387 */ /* 0x0001e60000100a00 */
[----:B------:R-:W-:Y:S01]  /*0ed0*/  IMAD.IADD R23, R13, 0x1, R23 ;  /* 0x000000010d177824 */ /* 0x000fe200078e0217 */
[----:B------:R-:W-:Y:S06]  /*0ee0*/  @P0 BRA `(.L_x_12) ;  /* 0x0000000000200947 */ /* 0x000fec0003800000 */
[----:B------:R-:W-:Y:S01]  /*0ef0*/  UISETP.GE.U32.AND UP0, UPT, UR40, 0xb, UPT ;  /* 0x0000000b2800788c */ /* 0x000fe2000bf06070 */
[----:B------:R-:W-:Y:S01]  /*0f00*/  IADD3 R18, P0, R18, R12, RZ ;  /* 0x0000000c12127210 */ /* 0x000fe20007f1e0ff */
[----:B------:R-:W-:Y:S01]  /*0f10*/  UIMAD.WIDE.U32 UR4, UR40, -0x45d1745d, URZ ;  /* 0xba2e8ba3280478a5 */ /* 0x000fe2000f8e003f */
[----:B------:R-:W-:-:S03]  /*0f20*/  UMOV UR39, URZ ;  /* 0x0000003f00277c82 */ /* 0x000fc60008000000 */
[----:B------:R-:W-:Y:S01]  /*0f30*/  USHF.R.U32.HI UR4, URZ, 0x3, UR5 ;  /* 0x000000033f047899 */ /* 0x000fe20008011605 */
[----:B------:R-:W-:-:S03]  /*0f40*/  IMAD.X R17, R23, 0x1, R17, P0 ;  /* 0x0000000117117824 */ /* 0x000fc600000e0611 */
[----:B------:R-:W-:Y:S02]  /*0f50*/  UIMAD UR38, UR4, -0xb, UR40 ;  /* 0xfffffff5042678a4 */ /* 0x000fe4000f8e0228 */
[----:B------:R-:W-:-:S12]  /*0f60*/  @UP0 ULOP3.LUT UR39, UR4, 0x1, URZ, 0xc0, !UPT ;  /* 0x0000000104270892 */ /* 0x000fd8000f8ec03f */
.L_x_12:
[----:B------:R-:W-:Y:S01]  /*0f70*/  ISETP.GE.U32.AND P0, PT, R18, UR8, PT ;  /* 0x0000000812007c0c */ /* 0x000fe2000bf06070 */
[----:B------:R-:W-:Y:S01]  /*0f80*/  IMAD.MOV.U32 R19, RZ, RZ, -0x1 ;  /* 0xffffffffff137424 */ /* 0x000fe200078e00ff */
[----:B------:R-:W-:Y:S01]  /*0f90*/  PRMT R8, RZ, 0x7610, R8 ;  /* 0x00007610ff087816 */ /* 0x000fe20000000008 */
[----:B------:R-:W-:Y:S01]  /*0fa0*/  IMAD.MOV.U32 R22, RZ, RZ, -0x1 ;  /* 0xffffffffff167424 */ /* 0x000fe200078e00ff */
[----:B------:R-:W-:Y:S01]  /*0fb0*/  ISETP.GE.U32.AND.EX P0, PT, R17, UR9, PT, P0 ;  /* 0x0000000911007c0c */ /* 0x000fe2000bf06100 */
[----:B------:R-:W-:-:S12]  /*0fc0*/  IMAD.MOV.U32 R2, RZ, RZ, -0x1 ;  /* 0xffffffffff027424 */ /* 0x000fd800078e00ff */
[----:B------:R-:W-:Y:S05]  /*0fd0*/  @P0 BRA `(.L_x_13) ;  /* 0x00000004002c0947 */ /* 0x000fea0003800000 */
[----:B------:R-:W1:Y:S01]  /*0fe0*/  LDC.64 R26, c[0x0][0x628] ;  /* 0x00018a00ff1a7b82 */ /* 0x000e620000000a00 */
[----:B------:R-:W-:Y:S02]  /*0ff0*/  IMAD.MOV.U32 R8, RZ, RZ, R18 ;  /* 0x000000ffff087224 */ /* 0x000fe400078e0012 */
[----:B------:R-:W-:-:S05]  /*1000*/  IMAD.MOV.U32 R9, RZ, RZ, R17 ;  /* 0x000000ffff097224 */ /* 0x000fca00078e0011 */
[----:B------:R-:W2:Y:S08]  /*1010*/  LDC R2, c[0x0][0x630] ;  /* 0x00018c00ff027b82 */ /* 0x000eb00000000800 */
[----:B------:R-:W3:Y:S01]  /*1020*/  LDC.64 R28, c[0x0][0x620] ;  /* 0x00018800ff1c7b82 */ /* 0x000ee20000000a00 */
[----:B-1----:R-:W-:-:S04]  /*1030*/  ISETP.NE.U32.AND P0, PT, R26, RZ, PT ;  /* 0x000000ff1a00720c */ /* 0x002fc80003f05070 */
[----:B------:R-:W-:-:S13]  /*1040*/  ISETP.NE.AND.EX P0, PT, R27, RZ, PT, P0 ;  /* 0x000000ff1b00720c */ /* 0x000fda0003f05300 */
[----:B--23--:R-:W-:Y:S05]  /*1050*/  @!P0 BRA `(.L_x_14) ;  /* 0x0000000000288947 */ /* 0x00cfea0003800000 */
[----:B0-----:R-:W0:Y:S02]  /*1060*/  LDC R13, c[0x0][0x634] ;  /* 0x00018d00ff0d7b82 */ /* 0x001e240000000800 */
[----:B0-----:R-:W-:-:S05]  /*1070*/  IADD3 R13, P0, R18, R13, RZ ;  /* 0x0000000d120d7210 */ /* 0x001fca0007f1e0ff */
[----:B------:R-:W-:-:S04]  /*1080*/  IMAD.X R15, RZ, RZ, R17, P0 ;  /* 0x000000ffff0f7224 */ /* 0x000fc800000e0611 */
[----:B------:R-:W-:-:S04]  /*1090*/  IMAD.WIDE.U32 R8, R15, R26, RZ ;  /* 0x0000001a0f087225 */ /* 0x000fc800078e00ff */
[----:B------:R-:W-:-:S04]  /*10a0*/  IMAD.WIDE.U32 R10, P0, R13, R27, R8 ;  /* 0x0000001b0d0a7225 */ /* 0x000fc80007800008 */
[----:B------:R-:W-:-:S04]  /*10b0*/  IMAD.WIDE.U32 R8, R13, R26, RZ ;  /* 0x0000001a0d087225 */ /* 0x000fc800078e00ff */
[----:B------:R-:W-:Y:S01]  /*10c0*/  IMAD.X R13, RZ, RZ, RZ, P0 ;  /* 0x000000ffff0d7224 */ /* 0x000fe200000e06ff */
[----:B------:R-:W-:Y:S01]  /*10d0*/  IADD3 RZ, P0, R9, R10, RZ ;  /* 0x0000000a09ff7210 */ /* 0x000fe20007f1e0ff */
[----:B------:R-:W-:-:S04]  /*10e0*/  IMAD.MOV.U32 R12, RZ, RZ, R11 ;  /* 0x000000ffff0c7224 */ /* 0x000fc800078e000b */
[----:B------:R-:W-:-:S08]  /*10f0*/  IMAD.WIDE.U32.X R8, R15, R27, R12, P0 ;  /* 0x0000001b0f087225 */ /* 0x000fd000000e040c */
.L_x_14:
[----:B------:R-:W1:Y:S01]  /*1100*/  LDC.64 R32, c[0x0][0x640] ;  /* 0x00019000ff207b82 */ /* 0x000e620000000a00 */
[-C--:B------:R-:W-:Y:S01]  /*1110*/  SHF.R.U64 R30, R8, R2.reuse, R9 ;  /* 0x00000002081e7219 */ /* 0x080fe20000001209 */
[----:B------:R-:W-:Y:S01]  /*1120*/  IMAD.MOV.U32 R19, RZ, RZ, R17 ;  /* 0x000000ffff137224 */ /* 0x000fe200078e0011 */
[----:B------:R-:W-:Y:S01]  /*1130*/  SHF.R.U32.HI R2, RZ, R2, R9 ;  /* 0x00000002ff027219 */ /* 0x000fe20000011609 */
[----:B------:R-:W-:Y:S01]  /*1140*/  IMAD.MOV.U32 R26, RZ, RZ, 0x1 ;  /* 0x00000001ff1a7424 */ /* 0x000fe200078e00ff */
[----:B------:R-:W-:-:S03]  /*1150*/  IADD3 R11, P0, RZ, -R30, RZ ;  /* 0x8000001eff0b7210 */ /* 0x000fc60007f1e0ff */
[----:B------:R-:W2:Y:S02]  /*1160*/  LDC R10, c[0x0][0x618] ;  /* 0x00018600ff0a7b82 */ /* 0x000ea40000000800 */
[----:B------:R-:W-:-:S04]  /*1170*/  IMAD.X R9, RZ, RZ, ~R2, P0 ;  /* 0x000000ffff097224 */ /* 0x000fc800000e0e02 */
[-C--:B------:R-:W-:Y:S02]  /*1180*/  IMAD R2, R9, R28.reuse, RZ ;  /* 0x0000001c09027224 */ /* 0x080fe400078e02ff */
[----:B0-----:R-:W0:Y:S01]  /*1190*/  LDC R13, c[0x0][0x608] ;  /* 0x00018200ff0d7b82 */ /* 0x001e220000000800 */
[----:B------:R-:W-:-:S04]  /*11a0*/  IMAD.WIDE.U32 R8, R11, R28, R18 ;  /* 0x0000001c0b087225 */ /* 0x000fc800078e0012 */
[----:B------:R-:W-:Y:S02]  /*11b0*/  IMAD R11, R11, R29, R2 ;  /* 0x0000001d0b0b7224 */ /* 0x000fe400078e0202 */
[----:B------:R-:W-:Y:S01]  /*11c0*/  IMAD.MOV.U32 R2, RZ, RZ, -0x1 ;  /* 0xffffffffff027424 */ /* 0x000fe200078e00ff */
[----:B------:R-:W3:Y:S01]  /*11d0*/  LDC R31, c[0x0][0x658] ;  /* 0x00019600ff1f7b82 */ /* 0x000ee20000000800 */
[----:B------:R-:W-:Y:S01]  /*11e0*/  IMAD.IADD R9, R9, 0x1, R11 ;  /* 0x0000000109097824 */ /* 0x000fe200078e020b */
[----:B-1----:R-:W-:-:S04]  /*11f0*/  ISETP.NE.U32.AND P0, PT, R32, RZ, PT ;  /* 0x000000ff2000720c */ /* 0x002fc80003f05070 */
[----:B------:R-:W-:Y:S02]  /*1200*/  ISETP.NE.AND.EX P0, PT, R33, RZ, PT, P0 ;  /* 0x000000ff2100720c */ /* 0x000fe40003f05300 */
[----:B------:R-:W1:Y:S01]  /*1210*/  LDC R29, c[0x0][0x600] ;  /* 0x00018000ff1d7b82 */ /* 0x000e620000000800 */
[-CC-:B--2---:R-:W-:Y:S02]  /*1220*/  SHF.R.U64 R27, R8, R10.reuse, R9.reuse ;  /* 0x0000000a081b7219 */ /* 0x184fe40000001209 */
[----:B------:R-:W-:-:S05]  /*1230*/  SHF.R.U32.HI R8, RZ, R10, R9 ;  /* 0x0000000aff087219 */ /* 0x000fca0000011609 */
[----:B------:R-:W2:Y:S01]  /*1240*/  LDC R22, c[0x0][0x648] ;  /* 0x00019200ff167b82 */ /* 0x000ea20000000800 */
[-CC-:B0-----:R-:W-:Y:S02]  /*1250*/  SHF.R.U64 R34, R27, R13.reuse, R8.reuse ;  /* 0x0000000d1b227219 */ /* 0x181fe40000001208 */
[----:B------:R-:W-:-:S05]  /*1260*/  SHF.R.U32.HI R8, RZ, R13, R8 ;  /* 0x0000000dff087219 */ /* 0x000fca0000011608 */
[----:B------:R-:W0:Y:S01]  /*1270*/  LDC R24, c[0x0][0x638] ;  /* 0x00018e00ff187b82 */ /* 0x000e220000000800 */
[-CC-:B---3--:R-:W-:Y:S02]  /*1280*/  SHF.R.U64 R36, R34, R31.reuse, R8.reuse ;  /* 0x0000001f22247219 */ /* 0x188fe40000001208 */
[-C--:B------:R-:W-:Y:S02]  /*1290*/  SHF.L.U32 R2, R2, R31.reuse, RZ ;  /* 0x0000001f02027219 */ /* 0x080fe400000006ff */
[----:B------:R-:W-:Y:S01]  /*12a0*/  SHF.R.U32.HI R9, RZ, R31, R8 ;  /* 0x0000001fff097219 */ /* 0x000fe20000011608 */
[----:B------:R-:W-:Y:S01]  /*12b0*/  IMAD.MOV.U32 R8, RZ, RZ, R36 ;  /* 0x000000ffff087224 */ /* 0x000fe200078e0024 */
[----:B------:R-:W-:Y:S01]  /*12c0*/  LOP3.LUT R15, RZ, R2, RZ, 0x33, !PT ;  /* 0x00000002ff0f7212 */ /* 0x000fe200078e33ff */
[----:B------:R-:W3:Y:S01]  /*12d0*/  LDC R28, c[0x0][0x610] ;  /* 0x00018400ff1c7b82 */ /* 0x000ee20000000800 */
[----:B------:R-:W-:Y:S05]  /*12e0*/  @!P0 BRA `(.L_x_15) ;  /* 0x0000000000288947 */ /* 0x000fea0003800000 */
[----:B------:R-:W4:Y:S02]  /*12f0*/  LDC R13, c[0x0][0x64c] ;  /* 0x00019300ff0d7b82 */ /* 0x000f240000000800 */
[----:B----4-:R-:W-:-:S05]  /*1300*/  IADD3 R13, P0, R36, R13, RZ ;  /* 0x0000000d240d7210 */ /* 0x010fca0007f1e0ff */
        /* <DEDUP_REMOVED lines=8> */
.L_x_15:
[----:B--2---:R-:W-:Y:S01]  /*1390*/  SHF.R.U64 R7, R8, R22, R9 ;  /* 0x0000001608077219 */ /* 0x004fe20000001209 */
[----:B-1----:R-:W-:Y:S01]  /*13a0*/  VIADD R8, R29, 0xffffffff ;  /* 0xffffffff1d087836 */ /* 0x002fe20000000000 */
[----:B------:R-:W-:Y:S01]  /*13b0*/  SHF.L.U32 R2, R26, R31, RZ ;  /* 0x0000001f1a027219 */ /* 0x000fe200000006ff */
[----:B------:R-:W-:Y:S01]  /*13c0*/  @P1 IMAD R21, R25, R20, R6 ;  /* 0x0000001419151224 */ /* 0x000fe200078e0206 */
[----:B------:R-:W-:Y:S01]  /*13d0*/  LOP3.LUT R15, R34, R15, RZ, 0xc0, !PT ;  /* 0x0000000f220f7212 */ /* 0x000fe200078ec0ff */
[----:B------:R-:W-:Y:S01]  /*13e0*/  IMAD.MOV R9, RZ, RZ, -R7 ;  /* 0x000000ffff097224 */ /* 0x000fe200078e0a07 */
[----:B------:R-:W-:-:S03]  /*13f0*/  LOP3.LUT R8, R27, R8, RZ, 0xc0, !PT ;  /* 0x000000081b087212 */ /* 0x000fc600078ec0ff */
[----:B------:R-:W-:Y:S02]  /*1400*/  IMAD R6, R2, R7, R15 ;  /* 0x0000000702067224 */ /* 0x000fe400078e020f */
[----:B0-----:R-:W-:Y:S02]  /*1410*/  IMAD R2, R9, R24, R36 ;  /* 0x0000001809027224 */ /* 0x001fe400078e0224 */
[----:B---3--:R-:W-:Y:S02]  /*1420*/  IMAD R19, R6, R28, R21 ;  /* 0x0000001c06137224 */ /* 0x008fe400078e0215 */
[----:B------:R-:W-:Y:S02]  /*1430*/  IMAD R2, R2, R29, R8 ;  /* 0x0000001d02027224 */ /* 0x000fe400078e0208 */
[----:B------:R-:W-:-:S03]  /*1440*/  IMAD.MOV.U32 R6, RZ, RZ, 0x1 ;  /* 0x00000001ff067424 */ /* 0x000fc600078e00ff */
[----:B------:R-:W-:Y:S02]  /*1450*/  SEL R22, R2, R19, !P1 ;  /* 0x0000001302167207 */ /* 0x000fe40004800000 */
[----:B------:R-:W-:Y:S01]  /*1460*/  SEL R19, R19, R2, !P1 ;  /* 0x0000000213137207 */ /* 0x000fe20004800000 */
[----:B------:R-:W-:Y:S01]  /*1470*/  IMAD.MOV.U32 R2, RZ, RZ, R30 ;  /* 0x000000ffff027224 */ /* 0x000fe200078e001e */
[----:B------:R-:W-:-:S07]  /*1480*/  PRMT R8, R6, 0x7610, R8 ;  /* 0x0000761006087816 */ /* 0x000fce0000000008 */
.L_x_13:
[----:B------:R-:W-:Y:S05]  /*1490*/  @!P2 BRA `(.L_x_16) ;  /* 0x00000000000ca947 */ /* 0x000fea0003800000 */
[----:B------:R-:W-:Y:S01]  /*14a0*/  UCGABAR_WAIT ;  /* 0x0000000000007dc7 */ /* 0x000fe20008000000 */
[----:B------:R-:W-:Y:S01]  /*14b0*/  CCTL.IVALL ;  /* 0x00000000ff00798f */ /* 0x000fe20002000000 */
[----:B------:R-:W-:Y:S05]  /*14c0*/  BRA `(.L_x_17) ;  /* 0x0000000000047947 */ /* 0x000fea0003800000 */
.L_x_16:
[----:B------:R-:W-:Y:S06]  /*14d0*/  BAR.SYNC.DEFER_BLOCKING 0x0 ;  /* 0x0000000000007b1d */ /* 0x000fec0000010000 */
.L_x_17:
[----:B------:R-:W-:Y:S05]  /*14e0*/  @!P4 BRA `(.L_x_18) ;  /* 0x000000a40040c947 */ /* 0x000fea0003800000 */
[----:B------:R-:W-:-:S13]  /*14f0*/  ISETP.GT.U32.AND P0, PT, R35, 0x1, PT ;  /* 0x000000012300780c */ /* 0x000fda0003f04070 */
[----:B------:R-:W-:Y:S05]  /*1500*/  @P0 EXIT ;  /* 0x000000000000094d */ /* 0x000fea0003800000 */
.L_x_19:
[----:B------:R-:W-:-:S08]  /*1510*/  NOP ;  /* 0x0000000000007918 */ /* 0x000fd00000000000 */
[----:B------:R-:W1:Y:S02]  /*1520*/  USETMAXREG.TRY_ALLOC.CTAPOOL UP0, 0xe8 ;  /* 0x000000e8000079c8 */ /* 0x000e640008000600 */
[----:B-1----:R-:W-:-:S13]  /*1530*/  PLOP3.LUT P0, PT, PT, PT, UP0, 0x80, 0x0 ;  /* 0x000000000000781c */ /* 0x002fda0003f0f008 */
[----:B------:R-:W-:Y:S05]  /*1540*/  @!P0 BRA `(.L_x_19) ;  /* 0xfffffffc00f08947 */ /* 0x000fea000383ffff */
[----:B------:R-:W-:-:S13]  /*1550*/  LOP3.LUT P0, RZ, R8, 0xff, RZ, 0xc0, !PT ;  /* 0x000000ff08ff7812 */ /* 0x000fda000780c0ff */
[----:B------:R-:W-:Y:S05]  /*1560*/  @!P0 EXIT ;  /* 0x000000000000894d */ /* 0x000fea0003800000 */
[----:B------:R-:W1:Y:S01]  /*1570*/  S2UR UR4, SR_CgaCtaId ;  /* 0x00000000000479c3 */ /* 0x000e620000008800 */
[----:B------:R-:W-:Y:S01]  /*1580*/  VIADD R14, R14, 0xffffffff ;  /* 0xffffffff0e0e7836 */ /* 0x000fe20000000000 */
[CC--:B------:R-:W-:Y:S01]  /*1590*/  LEA.HI R4, R0.reuse, R3.reuse, RZ, 0x2 ;  /* 0x0000000300047211 */ /* 0x0c0fe200078f10ff */
[----:B------:R-:W-:Y:S01]  /*15a0*/  UMOV UR42, 0x400 ;  /* 0x00000400002a7882 */ /* 0x000fe20000000000 */
[----:B------:R-:W-:Y:S01]  /*15b0*/  LEA.HI R0, R0, R3, RZ, 0x5 ;  /* 0x0000000300007211 */ /* 0x000fe200078f28ff */
[----:B------:R-:W-:Y:S01]  /*15c0*/  UISETP.LT.AND UP0, UPT, UR40, 0x1, UPT ;  /* 0x000000012800788c */ /* 0x000fe2000bf01270 */
[----:B------:R-:W-:Y:S01]  /*15d0*/  R2UR UR43, R14 ;  /* 0x000000000e2b72ca */ /* 0x000fe200000e0000 */
[----:B------:R-:W-:Y:S01]  /*15e0*/  USHF.L.U32 UR41, UR40, 0x1, URZ ;  /* 0x0000000128297899 */ /* 0x000fe2000800063f */
[--C-:B------:R-:W-:Y:S01]  /*15f0*/  SHF.R.S32.HI R148, RZ, 0x2, R4.reuse ;  /* 0x00000002ff947819 */ /* 0x100fe20000011404 */
[----:B------:R-:W-:Y:S01]  /*1600*/  USEL UR45, UR40, 0x1, UP0 ;  /* 0x00000001282d7887 */ /* 0x000fe20008000000 */
[----:B------:R-:W-:-:S02]  /*1610*/  SHF.R.S32.HI R5, RZ, 0x1f, R4 ;  /* 0x0000001fff057819 */ /* 0x000fc40000011404 */
[----:B------:R-:W-:Y:S01]  /*1620*/  LOP3.LUT R150, R4, 0xfffffffc, RZ, 0xc0, !PT ;  /* 0xfffffffc04967812 */ /* 0x000fe200078ec0ff */
[----:B------:R-:W-:Y:S01]  /*1630*/  UIADD3 UR45, -UR45, UR40, URZ ;  /* 0x000000282d2d7290 */ /* 0x000fe2000fffe13f */
[----:B------:R-:W-:Y:S02]  /*1640*/  LEA.HI R5, R5, R148, RZ, 0x3 ;  /* 0x0000009405057211 */ /* 0x000fe400078f18ff */
[----:B------:R-:W-:Y:S01]  /*1650*/  ISETP.NE.AND P0, PT, R14, RZ, PT ;  /* 0x000000ff0e00720c */ /* 0x000fe20003f05270 */
[----:B------:R-:W-:Y:S01]  /*1660*/  IMAD.IADD R150, R3, 0x1, -R150 ;  /* 0x0000000103967824 */ /* 0x000fe200078e0a96 */
[----:B------:R-:W-:Y:S01]  /*1670*/  LOP3.LUT R5, R5, 0xfffffff8, RZ, 0xc0, !PT ;  /* 0xfffffff805057812 */ /* 0x000fe200078ec0ff */
[----:B------:R-:W-:Y:S01]  /*1680*/  USHF.L.U32 UR43, UR43, 0x3, URZ ;  /* 0x000000032b2b7899 */ /* 0x000fe2000800063f */
[----:B------:R-:W-:Y:S02]  /*1690*/  LOP3.LUT R156, R16, 0x1, RZ, 0xfc, !PT ;  /* 0x00000001109c7812 */ /* 0x000fe400078efcff */
[----:B------:R-:W-:Y:S01]  /*16a0*/  SEL R157, RZ, 0x1, P0 ;  /* 0x00000001ff9d7807 */ /* 0x000fe20000000000 */
[----:B------:R-:W-:Y:S01]  /*16b0*/  IMAD.IADD R148, R148, 0x1, -R5 ;  /* 0x0000000194947824 */ /* 0x000fe200078e0a05 */
[----:B-1----:R-:W-:Y:S01]  /*16c0*/  ULEA UR42, UR4, UR42, 0x18 ;  /* 0x0000002a042a7291 */ /* 0x002fe2000f8ec03f */
[----:B------:R-:W-:Y:S01]  /*16d0*/  SHF.R.S32.HI R5, RZ, 0x5, R0 ;  /* 0x00000005ff057819 */ /* 0x000fe20000011400 */
[----:B------:R-:W-:Y:S01]  /*16e0*/  IMAD.U32 R152, RZ, RZ, UR43 ;  /* 0x0000002bff987e24 */ /* 0x000fe2000f8e00ff */
[----:B------:R-:W-:Y:S01]  /*16f0*/  ULDC UR4, c[0x0][0x284] ;  /* 0x0000a10000047ab9 */ /* 0x000fe20000000800 */
[----:B------:R-:W-:Y:S01]  /*1700*/  UIADD3 UR44, UR42, 0xc0, URZ ;  /* 0x000000c02a2c7890 */ /* 0x000fe2000fffe03f */
[--C-:B------:R-:W-:Y:S01]  /*1710*/  SHF.R.S32.HI R149, RZ, 0x1f, R148.reuse ;  /* 0x0000001fff957819 */ /* 0x100fe20000011494 */
[----:B------:R-:W-:Y:S01]  /*1720*/  IMAD R155, R5, -0x10, -R148 ;  /* 0xfffffff0059b7824 */ /* 0x000fe200078e0a94 */
[----:B------:R-:W-:-:S02]  /*1730*/  LOP3.LUT R154, R152, 0x8, RZ, 0xc0, !PT ;  /* 0x00000008989a7812 */ /* 0x000fc400078ec0ff */
[----:B------:R-:W-:Y:S01]  /*1740*/  LOP3.LUT R152, R152, 0x8, RZ, 0xc, !PT ;  /* 0x0000000898987812 */ /* 0x000fe200078e0cff */
[----:B------:R-:W-:Y:S01]  /*1750*/  IMAD.U32 R151, RZ, RZ, UR44 ;  /* 0x0000002cff977e24 */ /* 0x000fe2000f8e00ff */
[----:B------:R-:W-:Y:S01]  /*1760*/  LOP3.LUT R154, R154, 0x18, RZ, 0x3c, !PT ;  /* 0x000000189a9a7812 */ /* 0x000fe200078e3cff */
[----:B------:R-:W-:-:S04]  /*1770*/  IMAD.WIDE R148, R5, 0x10, R148 ;  /* 0x0000001005947825 */ /* 0x000fc800078e0294 */
[----:B------:R-:W-:Y:S02]  /*1780*/  VIADD R153, R151, UR43 ;  /* 0x0000002b97997c36 */ /* 0x000fe40008000000 */
[----:B------:R-:W-:-:S07]  /*1790*/  VIADD R155, R155, UR4 ;  /* 0x000000049b9b7c36 */ /* 0x000fce0008000000 */
.L_x_279:
[----:B------:R-:W-:Y:S01]  /*17a0*/  SHF.L.U32 R0, R157, 0x1f, RZ ;  /* 0x0000001f9d007819 */ /* 0x000fe200000006ff */
[----:B------:R-:W-:Y:S02]  /*17b0*/  ULDC UR4, c[0x0][0x28c] ;  /* 0x0000a30000047ab9 */ /* 0x000fe40000000800 */
[----:B------:R-:W-:Y:S01]  /*17c0*/  ISETP.LT.AND P1, PT, RZ, UR4, PT ;  /* 0x00000004ff007c0c */ /* 0x000fe2000bf21270 */
[----:B------:R-:W1:Y:S02]  /*17d0*/  SYNCS.PHASECHK.TRANS64.TRYWAIT P0, [R151+UR43], R0 ;  /* 0x00000000970075a7 */ /* 0x000e64000800016b */
[----:B-1-34-:R-:W-:Y:S10]  /*17e0*/  @!P0 BRA `(.L_x_20) ;  /* 0x000000b4008c8947 */ /* 0x01aff40003800000 */
.L_x_308:
[----:B------:R-:W-:Y:S05]  /*17f0*/  @P1 BRA `(.L_x_21) ;  /* 0x0000000000401947 */ /* 0x000fea0003800000 */
[----:B-1----:R-:W-:Y:S01]  /*1800*/  MOV R0, 0x0 ;  /* 0x0000000000007802 */ /* 0x002fe20000000f00 */
[----:B------:R-:W-:Y:S01]  /*1810*/  ULDC.64 UR4, c[0x4][0x68] ;  /* 0x01001a0000047ab9 */ /* 0x000fe20000000a00 */
[----:B------:R-:W-:Y:S01]  /*1820*/  ULDC.64 UR6, c[0x4][0x8] ;  /* 0x0100020000067ab9 */ /* 0x000fe20000000a00 */
[----:B------:R-:W-:Y:S01]  /*1830*/  IMAD.U32 R4, RZ, RZ, UR4 ;  /* 0x00000004ff047e24 */ /* 0x000fe2000f8e00ff */
[----:B------:R1:W2:Y:S01]  /*1840*/  LDC.64 R14, c[0x4][R0] ;  /* 0x01000000000e7b82 */ /* 0x0002a20000000a00 */
[----:B------:R-:W-:Y:S01]  /*1850*/  IMAD.U32 R5, RZ, RZ, UR5 ;  /* 0x00000005ff057e24 */ /* 0x000fe2000f8e00ff */
[----:B------:R-:W-:Y:S01]  /*1860*/  ULDC.64 UR4, c[0x4][0x70] ;  /* 0x01001c0000047ab9 */ /* 0x000fe20000000a00 */
[----:B------:R-:W-:Y:S02]  /*1870*/  IMAD.U32 R10, RZ, RZ, UR6 ;  /* 0x00000006ff0a7e24 */ /* 0x000fe4000f8e00ff */
[----:B------:R-:W-:Y:S02]  /*1880*/  IMAD.U32 R6, RZ, RZ, UR4 ;  /* 0x00000004ff067e24 */ /* 0x000fe4000f8e00ff */
[----:B------:R-:W-:-:S02]  /*1890*/  IMAD.U32 R7, RZ, RZ, UR5 ;  /* 0x00000005ff077e24 */ /* 0x000fc4000f8e00ff */
[----:B------:R-:W-:Y:S02]  /*18a0*/  IMAD.U32 R11, RZ, RZ, UR7 ;  /* 0x00000007ff0b7e24 */ /* 0x000fe4000f8e00ff */
[----:B------:R-:W-:Y:S02]  /*18b0*/  IMAD.MOV.U32 R8, RZ, RZ, 0x1e1 ;  /* 0x000001e1ff087424 */ /* 0x000fe400078e00ff */
[----:B0-----:R-:W-:Y:S02]  /*18c0*/  IMAD.MOV.U32 R12, RZ, RZ, 0x1 ;  /* 0x00000001ff0c7424 */ /* 0x001fe400078e00ff */
[----:B-1----:R-:W-:-:S07]  /*18d0*/  IMAD.MOV.U32 R13, RZ, RZ, RZ ;  /* 0x000000ffff0d7224 */ /* 0x002fce00078e00ff */
[----:B------:R-:W-:-:S07]  /*18e0*/  LEPC R20, `(.L_x_21) ;  /* 0x000000001014794e */ /* 0x000fce0000000000 */
[----:B--2--5:R-:W-:Y:S05]  /*18f0*/  CALL.ABS.NOINC R14 ;  /* 0x000000000e007343 */ /* 0x024fea0003c00000 */
.L_x_21:
[----:B------:R-:W-:-:S13]  /*1900*/  ISETP.NE.AND P0, PT, R156, 0x3, PT ;  /* 0x000000039c00780c */ /* 0x000fda0003f05270 */
[----:B------:R-:W-:Y:S05]  /*1910*/  @!P0 BRA `(.L_x_22) ;  /* 0x0000000000048947 */ /* 0x000fea0003800000 */
[----:B------:R-:W-:Y:S01]  /*1920*/  BPT.TRAP 0x1 ;  /* 0x000000040000795c */ /* 0x000fe20000300000 */
.L_x_22:
[----:B------:R-:W-:Y:S02]  /*1930*/  IMAD.U32 R3, RZ, RZ, UR38 ;  /* 0x00000026ff037e24 */ /* 0x000fe4000f8e00ff */
[----:B-1----:R-:W-:-:S03]  /*1940*/  IMAD.U32 R0, RZ, RZ, UR39 ;  /* 0x00000027ff007e24 */ /* 0x002fc6000f8e00ff */
[----:B------:R-:W-:Y:S02]  /*1950*/  LEA R3, R3, UR42, 0x3 ;  /* 0x0000002a03037c11 */ /* 0x000fe4000f8e18ff */
[----:B------:R-:W-:-:S04]  /*1960*/  SHF.L.U32 R0, R0, 0x1f, RZ ;  /* 0x0000001f00007819 */ /* 0x000fc800000006ff */
[----:B------:R1:W2:Y:S01]  /*1970*/  SYNCS.PHASECHK.TRANS64.TRYWAIT P1, [R3+URZ], R0 ;  /* 0x00000000030075a7 */ /* 0x0002a2000802017f */
[----:B------:R-:W-:Y:S05]  /*1980*/  @!P0 BRA `(.L_x_23) ;  /* 0x0000000000048947 */ /* 0x000fea0003800000 */
[----:B------:R-:W-:Y:S01]  /*1990*/  BPT.TRAP 0x1 ;  /* 0x000000040000795c */ /* 0x000fe20000300000 */
.L_x_23:
[----:B------:R-:W-:-:S05]  /*19a0*/  IMAD.U32 R4, RZ, RZ, UR45 ;  /* 0x0000002dff047e24 */ /* 0x000fca000f8e00ff */
[----:B------:R-:W-:Y:S01]  /*19b0*/  ISETP.GE.AND P2, PT, R4, 0x1, PT ;  /* 0x000000010400780c */ /* 0x000fe20003f46270 */
[----:B--2---:R-:W-:-:S12]  /*19c0*/  @P1 BRA `(.L_x_24) ;  /* 0x0000000000081947 */ /* 0x004fd80003800000 */
[----:B------:R-:W2:Y:S02]  /*19d0*/  SYNCS.PHASECHK.TRANS64.TRYWAIT P1, [R3+URZ], R0 ;  /* 0x00000000030075a7 */ /* 0x000ea4000802017f */
[----:B--2---:R-:W-:Y:S05]  /*19e0*/  @!P1 BRA `(.L_x_25) ;  /* 0x000000b400209947 */ /* 0x004fea0003800000 */
.L_x_24:
[----:B------:R-:W-:Y:S05]  /*19f0*/  WARPSYNC.ALL ;  /* 0x0000000000007948 */ /* 0x000fea0003800000 */
[----:B------:R-:W-:Y:S01]  /*1a00*/  UIADD3 UR4, UR42, 0x180, URZ ;  /* 0x000001802a047890 */ /* 0x000fe2000fffe03f */
[----:B------:R-:W-:Y:S01]  /*1a10*/  WARPGROUP.ARRIVE ;  /* 0x00000000000079c5 */ /* 0x000fe20000000000 */
[----:B------:R-:W-:Y:S02]  /*1a20*/  UIADD3 UR5, UR42, 0xb180, URZ ;  /* 0x0000b1802a057890 */ /* 0x000fe4000fffe03f */
[----:B------:R-:W-:Y:S02]  /*1a30*/  USHF.R.U32.HI UR4, URZ, 0x4, UR4 ;  /* 0x000000043f047899 */ /* 0x000fe40008011604 */
[----:B------:R-:W-:-:S02]  /*1a40*/  USHF.R.U32.HI UR5, URZ, 0x4, UR5 ;  /* 0x000000043f057899 */ /* 0x000fc40008011605 */
[----:B------:R-:W-:Y:S02]  /*1a50*/  ULOP3.LUT UR4, UR4, 0x3fff, URZ, 0xc0, !UPT ;  /* 0x00003fff04047892 */ /* 0x000fe4000f8ec03f */
[----:B------:R-:W-:Y:S02]  /*1a60*/  ULOP3.LUT UR5, UR5, 0x3fff, URZ, 0xc0, !UPT ;  /* 0x00003fff05057892 */ /* 0x000fe4000f8ec03f */
[----:B------:R-:W-:Y:S02]  /*1a70*/  ULOP3.LUT UR8, UR4, 0x10000, URZ, 0xfc, !UPT ;  /* 0x0001000004087892 */ /* 0x000fe4000f8efc3f */
[----:B------:R-:W-:Y:S02]  /*1a80*/  ULOP3.LUT UR9, UR5, 0x10000, URZ, 0xfc, !UPT ;  /* 0x0001000005097892 */ /* 0x000fe4000f8efc3f */
[----:B------:R-:W-:Y:S02]  /*1a90*/  ULEA UR12, UR38, UR8, 0x8 ;  /* 0x00000008260c7291 */ /* 0x000fe4000f8e403f */
[----:B------:R-:W-:Y:S01]  /*1aa0*/  UIMAD UR6, UR38, 0x3c0, UR9 ;  /* 0x000003c0260678a4 */ /* 0x000fe2000f8e0209 */
[----:B------:R-:W-:Y:S01]  /*1ab0*/  UMOV UR13, 0x80000020 ;  /* 0x80000020000d7882 */ /* 0x000fe20000000000 */
[----:B------:R-:W-:-:S02]  /*1ac0*/  UMOV UR15, 0x80000020 ;  /* 0x80000020000f7882 */ /* 0x000fc40000000000 */
[----:B------:R-:W-:Y:S02]  /*1ad0*/  UIADD3 UR5, UR6, 0x40, URZ ;  /* 0x0000004006057890 */ /* 0x000fe4000fffe03f */
[----:B------:R-:W-:Y:S02]  /*1ae0*/  UIADD3 UR7, UR6, 0x80, URZ ;  /* 0x0000008006077890 */ /* 0x000fe4000fffe03f */
[----:B------:R-:W-:Y:S01]  /*1af0*/  UMOV UR14, UR6 ;  /* 0x00000006000e7c82 */ /* 0x000fe20008000000 */
[----:B------:R-:W-:Y:S01]  /*1b00*/  UIADD3 UR10, UR6, 0xc0, URZ ;  /* 0x000000c0060a7890 */ /* 0x000fe2000fffe03f */
[----:B------:R-:W-:Y:S01]  /*1b10*/  HGMMA.64x16x16.F32.BF16 R136, gdesc[UR12], RZ, !UPT, gsb0 ;  /* 0x002000000c8879f0 */ /* 0x000fe2000c0018ff */
[----:B------:R-:W-:Y:S01]  /*1b20*/  UMOV UR14, UR5 ;  /* 0x00000005000e7c82 */ /* 0x000fe20008000000 */
[----:B------:R-:W-:Y:S01]  /*1b30*/  UMOV UR15, 0x80000020 ;  /* 0x80000020000f7882 */ /* 0x000fe20000000000 */
[----:B------:R-:W-:Y:S02]  /*1b40*/  UIADD3 UR5, UR6, 0x100, URZ ;  /* 0x0000010006057890 */ /* 0x000fe4000fffe03f */
[----:B------:R-:W-:Y:S01]  /*1b50*/  UIADD3 UR4, UR12, 0x2, URZ ;  /* 0x000000020c047890 */ /* 0x000fe2000fffe03f */
[----:B------:R-:W-:-:S02]  /*1b60*/  WARPGROUP.DEPBAR.LE gsb0, 0x0 ;  /* 0x00008000000079c5 */ /* 0x000fc40000010000 */
[----:B------:R-:W-:-:S06]  /*1b70*/  WARPGROUP.ARRIVE ;  /* 0x00000000000079c5 */ /* 0x000fcc0000000000 */
[----:B------:R-:W-:Y:S01]  /*1b80*/  HGMMA.64x16x16.F32.BF16 R128, gdesc[UR12], RZ, !UPT, gsb0 ;  /* 0x002000000c8079f0 */ /* 0x000fe2000c0018ff */
[----:B------:R-:W-:Y:S01]  /*1b90*/  UMOV UR14, UR7 ;  /* 0x00000007000e7c82 */ /* 0x000fe20008000000 */
[----:B------:R-:W-:Y:S01]  /*1ba0*/  UMOV UR15, 0x80000020 ;  /* 0x80000020000f7882 */ /* 0x000fe20000000000 */
[----:B------:R-:W-:Y:S01]  /*1bb0*/  UIADD3 UR7, UR6, 0x140, URZ ;  /* 0x0000014006077890 */ /* 0x000fe2000fffe03f */
[----:B------:R-:W-:Y:S02]  /*1bc0*/  WARPGROUP.DEPBAR.LE gsb0, 0x0 ;  /* 0x00008000000079c5 */ /* 0x000fe40000010000 */
        /* <DEDUP_REMOVED lines=76> */
[----:B------:R-:W-:Y:S01]  /*2090*/  UMOV UR14, UR10 ;  /* 0x0000000a000e7c82 */ /* 0x000fe20008000000 */
[----:B------:R-:W-:Y:S01]  /*20a0*/  UMOV UR15, 0x80000020 ;  /* 0x80000020000f7882 */ /* 0x000fe20000000000 */
[----:B------:R-:W-:Y:S01]  /*20b0*/  UIADD3 UR4, UR6, 0xc2, URZ ;  /* 0x000000c206047890 */ /* 0x000fe2000fffe03f */
[----:B------:R-:W-:Y:S02]  /*20c0*/  WARPGROUP.DEPBAR.LE gsb0, 0x0 ;  /* 0x00008000000079c5 */ /* 0x000fe40000010000 */
[----:B------:R-:W-:-:S06]  /*20d0*/  WARPGROUP.ARRIVE ;  /* 0x00000000000079c5 */ /* 0x000fcc0000000000 */
[----:B------:R-:W-:Y:S01]  /*20e0*/  HGMMA.64x16x16.F32.BF16 R136, gdesc[UR12], R136, gsb0 ;  /* 0x002000000c8879f0 */ /* 0x000fe20008001888 */
        /* <DEDUP_REMOVED lines=56> */
[----:B------:R-:W-:Y:S02]  /*2470*/  UIADD3 UR5, UR6, 0x342, URZ ;  /* 0x0000034206057890 */ /* 0x000fe4000fffe03f */
[----:B------:R-:W-:Y:S01]  /*2480*/  UIADD3 UR6, UR6, 0x382, URZ ;  /* 0x0000038206067890 */ /* 0x000fe2000fffe03f */
[----:B------:R-:W-:Y:S02]  /*2490*/  WARPGROUP.DEPBAR.LE gsb0, 0x0 ;  /* 0x00008000000079c5 */ /* 0x000fe40000010000 */
[----:B------:R-:W-:-:S06]  /*24a0*/  WARPGROUP.ARRIVE ;  /* 0x00000000000079c5 */ /* 0x000fcc0000000000 */
[----:B------:R-:W-:Y:S01]  /*24b0*/  HGMMA.64x16x16.F32.BF16 R56, gdesc[UR12], R56, gsb0 ;  /* 0x002000000c3879f0 */ /* 0x000fe20008001838 */
[----:B------:R-:W-:Y:S01]  /*24c0*/  UMOV UR14, UR7 ;  /* 0x00000007000e7c82 */ /* 0x000fe20008000000 */
[----:B------:R-:W-:Y:S01]  /*24d0*/  UMOV UR15, 0x80000020 ;  /* 0x80000020000f7882 */ /* 0x000fe20000000000 */
        /* <DEDUP_REMOVED lines=17> */
[----:B------:R-:W-:Y:S03]  /*25f0*/  HGMMA.64x16x16.F32.BF16 R24, gdesc[UR12], R24, gsb0 ;  /* 0x002000000c1879f0 */ /* 0x000fe60008001818 */
[----:B------:R-:W-:Y:S02]  /*2600*/  WARPGROUP.DEPBAR.LE gsb0, 0x0 ;  /* 0x00008000000079c5 */ /* 0x000fe40000010000 */
[----:B------:R-:W-:Y:S05]  /*2610*/  @!P2 BRA `(.L_x_26) ;  /* 0x0000000c0084a947 */ /* 0x000fea0003800000 */
[----:B------:R-:W-:Y:S01]  /*2620*/  UIADD3 UR12, UR38, 0x1, URZ ;  /* 0x00000001260c7890 */ /* 0x000fe2000fffe03f */
[----:B-12---:R-:W-:Y:S02]  /*2630*/  IMAD.U32 R0, RZ, RZ, UR45 ;  /* 0x0000002dff007e24 */ /* 0x006fe4000f8e00ff */
[----:B------:R-:W-:Y:S01]  /*2640*/  IMAD.U32 R3, RZ, RZ, UR38 ;  /* 0x00000026ff037e24 */ /* 0x000fe2000f8e00ff */
[----:B------:R-:W-:-:S04]  /*2650*/  UISETP.NE.AND UP0, UPT, UR12, 0xb, UPT ;  /* 0x0000000b0c00788c */ /* 0x000fc8000bf05270 */
[----:B------:R-:W-:Y:S02]  /*2660*/  USEL UR4, URZ, 0x1, UP0 ;  /* 0x000000013f047887 */ /* 0x000fe40008000000 */
[----:B------:R-:W-:Y:S02]  /*2670*/  USEL UR12, UR12, URZ, UP0 ;  /* 0x0000003f0c0c7287 */ /* 0x000fe40008000000 */
[----:B------:R-:W-:-:S06]  /*2680*/  ULOP3.LUT UR4, UR39, UR4, URZ, 0x3c, !UPT ;  /* 0x0000000427047292 */ /* 0x000fcc000f8e3c3f */
[----:B------:R-:W-:-:S07]  /*2690*/  IMAD.U32 R6, RZ, RZ, UR4 ;  /* 0x00000004ff067e24 */ /* 0x000fce000f8e00ff */
.L_x_33:
[----:B------:R-:W-:Y:S05]  /*26a0*/  @!P0 BRA `(.L_x_27) ;  /* 0x0000000000048947 */ /* 0x000fea0003800000 */
[----:B------:R-:W-:Y:S01]  /*26b0*/  BPT.TRAP 0x1 ;  /* 0x000000040000795c */ /* 0x000fe20000300000 */
.L_x_27:
[----:B------:R-:W-:Y:S01]  /*26c0*/  ULEA UR4, UR12, UR42, 0x3 ;  /* 0x0000002a0c047291 */ /* 0x000fe2000f8e183f */
[----:B------:R-:W-:-:S08]  /*26d0*/  SHF.L.U32 R4, R6, 0x1f, RZ ;  /* 0x0000001f06047819 */ /* 0x000fd000000006ff */
[----:B------:R1:W2:Y:S01]  /*26e0*/  SYNCS.PHASECHK.TRANS64.TRYWAIT P1, [UR4], R4 ;  /* 0x00000004ff0075a7 */ /* 0x0002a20008020144 */
[----:B------:R-:W-:Y:S05]  /*26f0*/  @!P0 BRA `(.L_x_28) ;  /* 0x0000000000048947 */ /* 0x000fea0003800000 */
[----:B------:R-:W-:Y:S01]  /*2700*/  BPT.TRAP 0x1 ;  /* 0x000000040000795c */ /* 0x000fe20000300000 */
.L_x_28:
[----:B--2---:R-:W-:Y:S05]  /*2710*/  @P1 BRA `(.L_x_29) ;  /* 0x0000000000081947 */ /* 0x004fea0003800000 */
[----:B------:R-:W2:Y:S02]  /*2720*/  SYNCS.PHASECHK.TRANS64.TRYWAIT P1, [UR4], R4 ;  /* 0x00000004ff0075a7 */ /* 0x000ea40008020144 */
[----:B--2---:R-:W-:Y:S05]  /*2730*/  @!P1 BRA `(.L_x_30) ;  /* 0x000000a400e09947 */ /* 0x004fea0003800000 */
.L_x_29:
[----:B------:R-:W-:Y:S01]  /*2740*/  UIMAD UR10, UR12, 0x3c0, UR9 ;  /* 0x000003c00c0a78a4 */ /* 0x000fe2000f8e0209 */
[----:B------:R-:W-:Y:S01]  /*2750*/  WARPGROUP.ARRIVE ;  /* 0x00000000000079c5 */ /* 0x000fe20000000000 */
[----:B------:R-:W-:Y:S01]  /*2760*/  ULEA UR11, UR12, UR8, 0x8 ;  /* 0x000000080c0b7291 */ /* 0x000fe2000f8e403f */
[----:B------:R-:W-:Y:S01]  /*2770*/  UMOV UR5, 0x80000020 ;  /* 0x8000002000057882 */ /* 0x000fe20000000000 */
[----:B------:R-:W-:Y:S01]  /*2780*/  UMOV UR7, 0x80000020 ;  /* 0x8000002000077882 */ /* 0x000fe20000000000 */
[----:B------:R-:W-:Y:S02]  /*2790*/  UIADD3 UR13, UR10, 0x40, URZ ;  /* 0x000000400a0d7890 */ /* 0x000fe4000fffe03f */
[----:B------:R-:W-:Y:S02]  /*27a0*/  UMOV UR6, UR10 ;  /* 0x0000000a00067c82 */ /* 0x000fe40008000000 */
[----:B------:R-:W-:Y:S01]  /*27b0*/  UMOV UR4, UR11 ;  /* 0x0000000b00047c82 */ /* 0x000fe20008000000 */
[----:B------:R-:W-:Y:S01]  /*27c0*/  UIADD3 UR14, UR10, 0x80, URZ ;  /* 0x000000800a0e7890 */ /* 0x000fe2000fffe03f */
[----:B------:R-:W-:Y:S01]  /*27d0*/  HGMMA.64x16x16.F32.BF16 R136, gdesc[UR4], R136, gsb0 ;  /* 0x00200000048879f0 */ /* 0x000fe20008001888 */
[----:B------:R-:W-:Y:S01]  /*27e0*/  UMOV UR7, 0x80000020 ;  /* 0x8000002000077882 */ /* 0x000fe20000000000 */
[----:B------:R-:W-:Y:S01]  /*27f0*/  UMOV UR6, UR13 ;  /* 0x0000000d00067c82 */ /* 0x000fe20008000000 */
[----:B------:R-:W-:-:S02]  /*2800*/  UIADD3 UR15, UR10, 0xc0, URZ ;  /* 0x000000c00a0f7890 */ /* 0x000fc4000fffe03f */
[----:B------:R-:W-:Y:S02]  /*2810*/  UIADD3 UR16, UR10, 0x100, URZ ;  /* 0x000001000a107890 */ /* 0x000fe4000fffe03f */
[----:B------:R-:W-:Y:S02]  /*2820*/  UIADD3 UR13, UR10, 0x140, URZ ;  /* 0x000001400a0d7890 */ /* 0x000fe4000fffe03f */
        /* <DEDUP_REMOVED lines=172> */
[----:B------:R-:W-:Y:S01]  /*32f0*/  BPT.TRAP 0x1 ;  /* 0x000000040000795c */ /* 0x000fe20000300000 */
.L_x_31:
[----:B------:R-:W-:-:S13]  /*3300*/  ISETP.NE.AND P1, PT, R146, RZ, PT ;  /* 0x000000ff9200720c */ /* 0x000fda0003f25270 */
[----:B-12---:R-:W-:-:S05]  /*3310*/  @P1 LEA R4, R3, UR42, 0x3 ;  /* 0x0000002a03041c11 */ /* 0x006fca000f8e18ff */
[----:B------:R-:W-:-:S05]  /*3320*/  @P1 VIADD R4, R4, 0x58 ;  /* 0x0000005804041836 */ /* 0x000fca0000000000 */
[----:B------:R-:W-:-:S04]  /*3330*/  @P1 PRMT R4, R147, 0x654, R4 ;  /* 0x0000065493041816 */ /* 0x000fc80000000004 */
[----:B------:R1:W-:Y:S01]  /*3340*/  @P1 SYNCS.ARRIVE.TRANS64.RED.A1T0 RZ, [R4+URZ], RZ ;  /* 0x000000ff04ff19a7 */ /* 0x0003e2000810043f */
[----:B------:R-:W-:-:S13]  /*3350*/  ISETP.GT.U32.AND P1, PT, R16, 0x1, PT ;  /* 0x000000011000780c */ /* 0x000fda0003f24070 */
[----:B-1----:R-:W-:Y:S05]  /*3360*/  @P1 BRA `(.L_x_32) ;  /* 0x0000000000041947 */ /* 0x002fea0003800000 */
[----:B------:R-:W-:Y:S01]  /*3370*/  BPT.TRAP 0x1 ;  /* 0x000000040000795c */ /* 0x000fe20000300000 */
.L_x_32:
[----:B------:R-:W-:Y:S01]  /*3380*/  UIADD3 UR12, UR12, 0x1, URZ ;  /* 0x000000010c0c7890 */ /* 0x000fe2000fffe03f */
[C---:B------:R-:W-:Y:S01]  /*3390*/  ISETP.GT.AND P2, PT, R0.reuse, 0x1, PT ;  /* 0x000000010000780c */ /* 0x040fe20003f44270 */
[----:B------:R-:W-:Y:S02]  /*33a0*/  VIADD R3, R3, 0x1 ;  /* 0x0000000103037836 */ /* 0x000fe40000000000 */
[----:B------:R-:W-:Y:S01]  /*33b0*/  UISETP.NE.AND UP0, UPT, UR12, 0xb, UPT ;  /* 0x0000000b0c00788c */ /* 0x000fe2000bf05270 */
[----:B------:R-:W-:Y:S02]  /*33c0*/  VIADD R0, R0, 0xffffffff ;  /* 0xffffffff00007836 */ /* 0x000fe40000000000 */
[C---:B------:R-:W-:Y:S01]  /*33d0*/  ISETP.NE.AND P1, PT, R3.reuse, 0xb, PT ;  /* 0x0000000b0300780c */ /* 0x040fe20003f25270 */
[----:B------:R-:W-:Y:S02]  /*33e0*/  USEL UR4, URZ, 0x1, UP0 ;  /* 0x000000013f047887 */ /* 0x000fe40008000000 */
[----:B------:R-:W-:Y:S01]  /*33f0*/  USEL UR12, UR12, URZ, UP0 ;  /* 0x0000003f0c0c7287 */ /* 0x000fe20008000000 */
[----:B------:R-:W-:-:S03]  /*3400*/  SEL R3, R3, RZ, P1 ;  /* 0x000000ff03037207 */ /* 0x000fc60000800000 */
[----:B------:R-:W-:Y:S01]  /*3410*/  LOP3.LUT R6, R6, UR4, RZ, 0x3c, !PT ;  /* 0x0000000406067c12 */ /* 0x000fe2000f8e3cff */
[----:B------:R-:W-:Y:S07]  /*3420*/  @P2 BRA `(.L_x_33) ;  /* 0xfffffff0009c2947 */ /* 0x000fee000383ffff */
.L_x_26:
[----:B-12---:R-:W1:Y:S01]  /*3430*/  LDC R0, c[0x0][0x28c] ;  /* 0x0000a300ff007b82 */ /* 0x006e620000000800 */
[----:B------:R2:W-:Y:S01]  /*3440*/  SYNCS.ARRIVE.TRANS64.A1T0 RZ, [R152+UR44], RZ ;  /* 0x000000ff98ff79a7 */ /* 0x0005e2000810002c */
[----:B-1----:R-:W-:-:S13]  /*3450*/  ISETP.GE.AND P1, PT, R0, 0x1, PT ;  /* 0x000000010000780c */ /* 0x002fda0003f26270 */
[----:B--2---:R-:W-:Y:S05]  /*3460*/  @!P1 BRA `(.L_x_34) ;  /* 0x0000000000449947 */ /* 0x004fea0003800000 */
[----:B------:R-:W-:Y:S05]  /*3470*/  @!P0 BRA `(.L_x_35) ;  /* 0x0000000000048947 */ /* 0x000fea0003800000 */
[----:B------:R-:W-:Y:S01]  /*3480*/  BPT.TRAP 0x1 ;  /* 0x000000040000795c */ /* 0x000fe20000300000 */
.L_x_35:
[----:B------:R-:W-:-:S13]  /*3490*/  ISETP.NE.AND P0, PT, R146, RZ, PT ;  /* 0x000000ff9200720c */ /* 0x000fda0003f05270 */
[----:B------:R-:W-:-:S05]  /*34a0*/  VOTEU.ANY UP0, P0 ;  /* 0x00000000003f7886 */ /* 0x000fca0000000100 */
[----:B------:R-:W-:-:S06]  /*34b0*/  @UP0 UIADD3 UR4, UR45, UR38, URZ ;  /* 0x000000262d040290 */ /* 0x000fcc000fffe03f */
[----:B------:R-:W-:Y:S02]  /*34c0*/  IMAD.U32 R4, RZ, RZ, UR4 ;  /* 0x00000004ff047e24 */ /* 0x000fe4000f8e00ff */
[----:B------:R-:W-:Y:S02]  /*34d0*/  IMAD.U32 R3, RZ, RZ, UR4 ;  /* 0x00000004ff037e24 */ /* 0x000fe4000f8e00ff */
[----:B------:R-:W-:-:S05]  /*34e0*/  @P0 IMAD.WIDE.U32 R4, R4, -0x45d1745d, RZ ;  /* 0xba2e8ba304040825 */ /* 0x000fca00078e00ff */
[----:B------:R-:W-:-:S05]  /*34f0*/  @P0 SHF.R.U32.HI R0, RZ, 0x3, R5 ;  /* 0x00000003ff000819 */ /* 0x000fca0000011605 */
[----:B------:R-:W-:-:S05]  /*3500*/  @P0 IMAD R0, R0, -0xb, R3 ;  /* 0xfffffff500000824 */ /* 0x000fca00078e0203 */
[----:B------:R-:W-:-:S05]  /*3510*/  @P0 LEA R0, R0, UR42, 0x3 ;  /* 0x0000002a00000c11 */ /* 0x000fca000f8e18ff */
[----:B------:R-:W-:-:S05]  /*3520*/  @P0 VIADD R0, R0, 0x58 ;  /* 0x0000005800000836 */ /* 0x000fca0000000000 */
[----:B------:R-:W-:-:S04]  /*3530*/  @P0 PRMT R0, R147, 0x654, R0 ;  /* 0x0000065493000816 */ /* 0x000fc80000000000 */
[----:B------:R1:W-:Y:S01]  /*3540*/  @P0 SYNCS.ARRIVE.TRANS64.RED.A1T0 RZ, [R0+URZ], RZ ;  /* 0x000000ff00ff09a7 */ /* 0x0003e2000810043f */
[----:B------:R-:W-:-:S13]  /*3550*/  ISETP.GT.U32.AND P0, PT, R16, 0x1, PT ;  /* 0x000000011000780c */ /* 0x000fda0003f04070 */
[----:B-1----:R-:W-:Y:S05]  /*3560*/  @P0 BRA `(.L_x_34) ;  /* 0x0000000000040947 */ /* 0x002fea0003800000 */
[----:B------:R-:W-:Y:S01]  /*3570*/  BPT.TRAP 0x1 ;  /* 0x000000040000795c */ /* 0x000fe20000300000 */
.L_x_34:
[----:B------:R-:W-:Y:S01]  /*3580*/  SHF.L.U32 R0, R157, 0x1f, RZ ;  /* 0x0000001f9d007819 */ /* 0x000fe200000006ff */
[----:B------:R-:W-:Y:S01]  /*3590*/  UIADD3 UR38, UR41, UR38, URZ ;  /* 0x0000002629267290 */ /* 0x000fe2000fffe03f */
[----:B------:R-:W1:Y:S01]  /*35a0*/  LDC R9, c[0x0][0x288] ;  /* 0x0000a200ff097b82 */ /* 0x000e620000000800 */
[----:B------:R-:W-:Y:S01]  /*35b0*/  UISETP.GE.U32.AND UP1, UPT, UR41, 0xb, UPT ;  /* 0x0000000b2900788c */ /* 0x000fe2000bf26070 */
[----:B------:R-:W-:Y:S01]  /*35c0*/  IMAD.SHL.U32 R10, R150, 0x2, RZ ;  /* 0x00000002960a7824 */ /* 0x000fe200078e00ff */
[----:B------:R-:W-:Y:S02]  /*35d0*/  UISETP.GT.U32.AND UP0, UPT, UR38, 0xa, UPT ;  /* 0x0000000a2600788c */ /* 0x000fe4000bf04070 */
[----:B------:R-:W-:Y:S02]  /*35e0*/  UIMAD.WIDE.U32 UR4, UR38, -0x45d1745d, URZ ;  /* 0xba2e8ba3260478a5 */ /* 0x000fe4000f8e003f */
[----:B------:R-:W-:Y:S01]  /*35f0*/  UISETP.LT.U32.AND UP0, UPT, UR41, 0xb, UP0 ;  /* 0x0000000b2900788c */ /* 0x000fe20008701070 */
[----:B------:R-:W2:Y:S01]  /*3600*/  SYNCS.PHASECHK.TRANS64.TRYWAIT P0, [R151+UR43+0x10], R0 ;  /* 0x00001000970075a7 */ /* 0x000ea2000800016b */
[----:B------:R-:W-:Y:S01]  /*3610*/  USHF.R.U32.HI UR4, URZ, 0x3, UR5 ;  /* 0x000000033f047899 */ /* 0x000fe20008011605 */
[----:B------:R-:W-:Y:S01]  /*3620*/  SHF.R.S32.HI R11, RZ, 0x1f, R10 ;  /* 0x0000001fff0b7819 */ /* 0x000fe2000001140a */
[----:B------:R-:W-:-:S02]  /*3630*/  USEL UR6, URZ, 0x1, !UP0 ;  /* 0x000000013f067887 */ /* 0x000fc4000c000000 */
[----:B------:R-:W-:Y:S02]  /*3640*/  UIMAD UR38, UR4, -0xb, UR38 ;  /* 0xfffffff5042678a4 */ /* 0x000fe4000f8e0226 */
[----:B------:R-:W-:-:S04]  /*3650*/  ULOP3.LUT UR39, UR39, UR6, URZ, 0x3c, !UPT ;  /* 0x0000000627277292 */ /* 0x000fc8000f8e3c3f */
[----:B------:R-:W-:Y:S01]  /*3660*/  @UP1 ULOP3.LUT UR39, UR39, 0x1, UR4, 0x78, !UPT ;  /* 0x0000000127271892 */ /* 0x000fe2000f8e7804 */
[----:B-12---:R-:W-:Y:S11]  /*3670*/  @!P0 BRA `(.L_x_36) ;  /* 0x0000009800288947 */ /* 0x006ff60003800000 */
.L_x_309:
[----:B------:R-:W-:Y:S01]  /*3680*/  IMAD.SHL.U32 R8, R19, 0x40, RZ ;  /* 0x0000004013087824 */ /* 0x000fe200078e00ff */
[----:B------:R-:W-:Y:S01]  /*3690*/  ULDC UR6, c[0x0][0x284] ;  /* 0x0000a10000067ab9 */ /* 0x000fe20000000800 */
[----:B0-----:R-:W-:Y:S01]  /*36a0*/  IMAD R12, R22, 0xf0, RZ ;  /* 0x000000f0160c7824 */ /* 0x001fe200078e02ff */
[----:B------:R-:W-:Y:S01]  /*36b0*/  SHF.R.S32.HI R161, RZ, 0x1f, R2 ;  /* 0x0000001fffa17819 */ /* 0x000fe20000011402 */
[----:B------:R-:W-:Y:S01]  /*36c0*/  ULDC.64 UR4, c[0x0][0x5d0] ;  /* 0x0001740000047ab9 */ /* 0x000fe20000000a00 */
[----:B------:R-:W-:Y:S01]  /*36d0*/  ISETP.GE.AND P0, PT, R8, UR6, PT ;  /* 0x0000000608007c0c */ /* 0x000fe2000bf06270 */
[----:B------:R-:W-:Y:S01]  /*36e0*/  IMAD.WIDE.U32 R4, R2, UR4, R10 ;  /* 0x0000000402047c25 */ /* 0x000fe2000f8e000a */
[----:B------:R-:W-:Y:S02]  /*36f0*/  SHF.R.S32.HI R13, RZ, 0x1f, R12 ;  /* 0x0000001fff0d7819 */ /* 0x000fe4000001140c */
[C---:B------:R-:W-:Y:S01]  /*3700*/  ISETP.GE.OR P0, PT, R12.reuse, R9, P0 ;  /* 0x000000090c00720c */ /* 0x040fe20000706670 */
[----:B------:R-:W-:Y:S01]  /*3710*/  IMAD R3, R161, UR4, RZ ;  /* 0x00000004a1037c24 */ /* 0x000fe2000f8e02ff */
[----:B------:R-:W-:-:S03]  /*3720*/  IADD3 R6, P1, R12, R4, RZ ;  /* 0x000000040c067210 */ /* 0x000fc60007f3e0ff */
[----:B------:R-:W-:-:S05]  /*3730*/  IMAD R3, R2, UR5, R3 ;  /* 0x0000000502037c24 */ /* 0x000fca000f8e0203 */
[----:B------:R-:W-:-:S03]  /*3740*/  IADD3.X R7, R13, R5, R3, P1, !PT ;  /* 0x000000050d077210 */ /* 0x000fc60000ffe403 */
[----:B------:R-:W-:Y:S05]  /*3750*/  @P0 BRA `(.L_x_37) ;  /* 0x0000007800f40947 */ /* 0x000fea0003800000 */
[----:B------:R-:W0:Y:S01]  /*3760*/  LDC.64 R4, c[0x0][0x5c8] ;  /* 0x00017200ff047b82 */ /* 0x000e220000000a00 */
[----:B-----5:R-:W-:Y:S01]  /*3770*/  FSETP.NEU.AND P0, PT, R144, RZ, PT ;  /* 0x000000ff9000720b */ /* 0x020fe20003f0d000 */
[----:B------:R-:W-:Y:S01]  /*3780*/  IMAD R3, R150, -0x2, R9 ;  /* 0xfffffffe96037824 */ /* 0x000fe200078e0209 */
[----:B------:R-:W-:Y:S01]  /*3790*/  BSSY B0, `(.L_x_37) ;  /* 0x00007b9000007945 */ /* 0x000fe20003800000 */
[----:B------:R-:W-:-:S04]  /*37a0*/  IMAD.WIDE R158, R19, 0x40, R148 ;  /* 0x00000040139e7825 */ /* 0x000fc800078e0294 */
[----:B-1----:R-:W-:Y:S02]  /*37b0*/  IMAD.IADD R0, R3, 0x1, -R12 ;  /* 0x0000000103007824 */ /* 0x002fe400078e0a0c */
[----:B------:R-:W-:-:S03]  /*37c0*/  IMAD.IADD R3, R155, 0x1, -R8 ;  /* 0x000000019b037824 */ /* 0x000fc600078e0a08 */
[----:B------:R-:W-:-:S04]  /*37d0*/  ISETP.GT.AND P1, PT, R0, RZ, PT ;  /* 0x000000ff0000720c */ /* 0x000fc80003f24270 */
[----:B------:R-:W-:Y:S01]  /*37e0*/  ISETP.GT.AND P2, PT, R3, RZ, P1 ;  /* 0x000000ff0300720c */ /* 0x000fe20000f44270 */
[-C--:B0-----:R-:W-:Y:S02]  /*37f0*/  IMAD R8, R159, R4.reuse, RZ ;  /* 0x000000049f087224 */ /* 0x081fe400078e02ff */
[----:B------:R-:W-:-:S04]  /*3800*/  IMAD.WIDE.U32 R6, R158, R4, R6 ;  /* 0x000000049e067225 */ /* 0x000fc800078e0006 */
[----:B------:R-:W-:-:S04]  /*3810*/  IMAD R9, R158, R5, R8 ;  /* 0x000000059e097224 */ /* 0x000fc800078e0208 */
[----:B------:R-:W-:Y:S01]  /*3820*/  IMAD.IADD R9, R7, 0x1, R9 ;  /* 0x0000000107097824 */ /* 0x000fe200078e0209 */
[----:B------:R-:W-:Y:S06]  /*3830*/  @!P0 BRA `(.L_x_38) ;  /* 0x0000005000508947 */ /* 0x000fec0003800000 */
[----:B------:R-:W0:Y:S01]  /*3840*/  LDC.64 R20, c[0x0][0x5b8] ;  /* 0x00016e00ff147b82 */ /* 0x000e220000000a00 */
[----:B------:R-:W-:-:S07]  /*3850*/  ULDC.64 UR4, c[0x0][0x5c0] ;  /* 0x0001700000047ab9 */ /* 0x000fce0000000a00 */
[----:B------:R-:W1:Y:S08]  /*3860*/  LDC.64 R162, c[0x0][0x5b0] ;  /* 0x00016c00ffa27b82 */ /* 0x000e700000000a00 */
[----:B------:R-:W2:Y:S01]  /*3870*/  LDC.64 R14, c[0x0][0x5a8] ;  /* 0x00016a00ff0e7b82 */ /* 0x000ea20000000a00 */
[-C--:B0-----:R-:W-:Y:S02]  /*3880*/  IMAD R7, R161, R20.reuse, RZ ;  /* 0x00000014a1077224 */ /* 0x081fe400078e02ff */
[----:B------:R-:W-:-:S04]  /*3890*/  IMAD.WIDE.U32 R160, R2, R20, R10 ;  /* 0x0000001402a07225 */ /* 0x000fc800078e000a */
[----:B------:R-:W-:Y:S01]  /*38a0*/  IMAD R169, R2, R21, R7 ;  /* 0x0000001502a97224 */ /* 0x000fe200078e0207 */
[----:B------:R-:W-:Y:S01]  /*38b0*/  IADD3 R160, P0, R12, R160, RZ ;  /* 0x000000a00ca07210 */ /* 0x000fe20007f1e0ff */
[----:B-1----:R-:W-:-:S03]  /*38c0*/  IMAD R7, R159, R162, RZ ;  /* 0x000000a29f077224 */ /* 0x002fc600078e02ff */
[----:B------:R-:W-:Y:S01]  /*38d0*/  IADD3.X R161, R13, R161, R169, P0, !PT ;  /* 0x000000a10da17210 */ /* 0x000fe200007fe4a9 */
[C---:B------:R-:W-:Y:S02]  /*38e0*/  IMAD R171, R158.reuse, R163, R7 ;  /* 0x000000a39eab7224 */ /* 0x040fe400078e0207 */
[----:B------:R-:W-:-:S04]  /*38f0*/  IMAD.WIDE.U32 R164, R158, R162, R160 ;  /* 0x000000a29ea47225 */ /* 0x000fc800078e00a0 */
[----:B------:R-:W-:Y:S01]  /*3900*/  IMAD.IADD R7, R165, 0x1, R171 ;  /* 0x00000001a5077824 */ /* 0x000fe200078e02ab */
[----:B--2---:R-:W-:-:S04]  /*3910*/  LEA R166, P0, R164, R14, 0x1 ;  /* 0x0000000ea4a67211 */ /* 0x004fc800078008ff */
[----:B------:R-:W-:-:S05]  /*3920*/  LEA.HI.X R167, R164, R15, R7, 0x1, P0 ;  /* 0x0000000fa4a77211 */ /* 0x000fca00000f0c07 */
[----:B------:R-:W2:Y:S01]  /*3930*/  @P2 LDG.E.LTC128B.U16 R19, desc[UR36][R166.64] ;  /* 0x00000024a6132981 */ /* 0x000ea2000c1e1520 */
[----:B------:R-:W-:Y:S01]  /*3940*/  IMAD.WIDE.U32 R164, R158, R162, R12 ;  /* 0x000000a29ea47225 */ /* 0x000fe200078e000c */
[----:B------:R-:W-:Y:S02]  /*3950*/  BSSY B1, `(.L_x_39) ;  /* 0x0000014000017945 */ /* 0x000fe40003800000 */
[----:B------:R-:W-:-:S04]  /*3960*/  IADD3 R164, P0, R10, R164, RZ ;  /* 0x000000a40aa47210 */ /* 0x000fc80007f1e0ff */
[----:B------:R-:W-:Y:S02]  /*3970*/  IADD3.X R165, R11, R171, R165, P0, !PT ;  /* 0x000000ab0ba57210 */ /* 0x000fe400007fe4a5 */
[----:B------:R-:W-:Y:S01]  /*3980*/  LEA R8, P0, R6, UR4, 0x1 ;  /* 0x0000000406087c11 */ /* 0x000fe2000f8008ff */
[----:B------:R-:W-:-:S03]  /*3990*/  IMAD.WIDE.U32 R164, R2, R20, R164 ;  /* 0x0000001402a47225 */ /* 0x000fc600078e00a4 */
[----:B------:R-:W-:Y:S02]  /*39a0*/  LEA.HI.X R9, R6, UR5, R9, 0x1, P0 ;  /* 0x0000000506097c11 */ /* 0x000fe400080f0c09 */
[----:B------:R-:W-:Y:S02]  /*39b0*/  ISETP.GT.AND P0, PT, R0, 0x1, PT ;  /* 0x000000010000780c */ /* 0x000fe40003f04270 */
[----:B------:R-:W-:Y:S02]  /*39c0*/  LEA R6, P4, R164, R14, 0x1 ;  /* 0x0000000ea4067211 */ /* 0x000fe400078808ff */
[----:B------:R-:W-:Y:S01]  /*39d0*/  ISETP.GT.AND P3, PT, R3, RZ, P0 ;  /* 0x000000ff0300720c */ /* 0x000fe20000764270 */
[----:B--2---:R-:W-:-:S04]  /*39e0*/  IMAD.U32 R7, R19, 0x10000, RZ ;  /* 0x0001000013077824 */ /* 0x004fc800078e00ff */
[----:B------:R-:W-:-:S04]  /*39f0*/  FMUL R7, R7, R144 ;  /* 0x0000009007077220 */ /* 0x000fc80000400000 */
[----:B------:R-:W-:-:S05]  /*3a00*/  FFMA R7, R136, R145, R7 ;  /* 0x0000009188077223 */ /* 0x000fca0000000007 */
[----:B------:R-:W-:Y:S01]  /*3a10*/  F2FP.BF16.F32.PACK_AB R21, RZ, R7 ;  /* 0x00000007ff15723e */ /* 0x000fe200000010ff */
[----:B------:R-:W-:Y:S01]  /*3a20*/  IMAD.IADD R7, R169, 0x1, R165 ;  /* 0x00000001a9077824 */ /* 0x000fe200078e02a5 */
[----:B------:R-:W-:-:S03]  /*3a30*/  SHF.L.U64.HI R165, R162, 0x3, R163 ;  /* 0x00000003a2a57819 */ /* 0x000fc600000102a3 */
[----:B------:R0:W-:Y:S01]  /*3a40*/  @P2 STG.E.U16 desc[UR36][R8.64], R21 ;  /* 0x0000001508002986 */ /* 0x0001e2000c101524 */
[----:B------:R-:W-:Y:S01]  /*3a50*/  LEA.HI.X R7, R164, R15, R7, 0x1, P4 ;  /* 0x0000000fa4077211 */ /* 0x000fe200020f0c07 */
[----:B------:R-:W-:Y:S01]  /*3a60*/  IMAD.SHL.U32 R164, R162, 0x8, RZ ;  /* 0x00000008a2a47824 */ /* 0x000fe200078e00ff */
[----:B------:R-:W-:Y:S06]  /*3a70*/  @!P3 BRA `(.L_x_40) ;  /* 0x000000000004b947 */ /* 0x000fec0003800000 */
[----:B------:R1:W5:Y:S02]  /*3a80*/  LDG.E.LTC128B.U16 R19, desc[UR36][R6.64+0x2] ;  /* 0x0000022406137981 */ /* 0x000364000c1e1520 */
.L_x_40:
[----:B------:R-:W-:Y:S05]  /*3a90*/  BSYNC B1 ;  /* 0x0000000000017941 */ /* 0x000fea0003800000 */
.L_x_39:
[----:B0----5:R-:W-:Y:S01]  /*3aa0*/  IMAD.U32 R21, R19, 0x10000, RZ ;  /* 0x0001000013157824 */ /* 0x021fe200078e00ff */
[----:B------:R-:W-:Y:S01]  /*3ab0*/  ISETP.GT.AND P1, PT, R3, 0x8, P1 ;  /* 0x000000080300780c */ /* 0x000fe20000f24270 */
[----:B------:R-:W-:-:S04]  /*3ac0*/  IMAD.WIDE.U32 R164, R158, R162, R164 ;  /* 0x000000a29ea47225 */ /* 0x000fc800078e00a4 */
[----:B------:R-:W-:Y:S01]  /*3ad0*/  FMUL R22, R21, R144 ;  /* 0x0000009015167220 */ /* 0x000fe20000400000 */
[----:B------:R-:W-:Y:S01]  /*3ae0*/  IMAD.IADD R171, R171, 0x1, R165 ;  /* 0x00000001abab7824 */ /* 0x000fe200078e02a5 */
[----:B------:R-:W-:Y:S02]  /*3af0*/  IADD3 R21, P2, R160, R164, RZ ;  /* 0x000000a4a0157210 */ /* 0x000fe40007f5e0ff */
[----:B------:R-:W-:-:S03]  /*3b00*/  FFMA R22, R137, R145, R22 ;  /* 0x0000009189167223 */ /* 0x000fc60000000016 */
[----:B------:R-:W-:Y:S01]  /*3b10*/  IMAD.X R160, R171, 0x1, R161, P2 ;  /* 0x00000001aba07824 */ /* 0x000fe200010e06a1 */
[C---:B------:R-:W-:Y:S02]  /*3b20*/  LEA R136, P2, R21.reuse, R14, 0x1 ;  /* 0x0000000e15887211 */ /* 0x040fe400078408ff */
[----:B------:R-:W-:Y:S02]  /*3b30*/  F2FP.BF16.F32.PACK_AB R22, RZ, R22 ;  /* 0x00000016ff16723e */ /* 0x000fe400000010ff */
[----:B------:R-:W-:Y:S02]  /*3b40*/  LEA.HI.X R137, R21, R15, R160, 0x1, P2 ;  /* 0x0000000f15897211 */ /* 0x000fe400010f0ca0 */
[----:B------:R-:W-:Y:S02]  /*3b50*/  PRMT R21, R22, 0x7610, R21 ;  /* 0x0000761016157816 */ /* 0x000fe40000000015 */
[----:B------:R-:W-:-:S03]  /*3b60*/  PRMT R22, R19, 0x7610, R22 ;  /* 0x0000761013167816 */ /* 0x000fc60000000016 */
[----:B------:R0:W-:Y:S04]  /*3b70*/  @P3 STG.E.U16 desc[UR36][R8.64+0x2], R21 ;  /* 0x0000021508003986 */ /* 0x0001e8000c101524 */
[----:B------:R-:W2:Y:S01]  /*3b80*/  @P1 LDG.E.LTC128B.U16 R22, desc[UR36][R136.64] ;  /* 0x0000002488161981 */ /* 0x000ea2000c1e1520 */
[----:B------:R-:W-:Y:S01]  /*3b90*/  IADD3 R10, P2, P3, R10, R164, R12 ;  /* 0x000000a40a0a7210 */ /* 0x000fe20007b5e00c */
[----:B------:R-:W-:Y:S01]  /*3ba0*/  BSSY B1, `(.L_x_41) ;  /* 0x0000011000017945 */ /* 0x000fe20003800000 */
[----:B------:R-:W-:Y:S02]  /*3bb0*/  SHF.L.U64.HI R5, R4, 0x4, R5 ;  /* 0x0000000404057819 */ /* 0x000fe40000010205 */
[----:B------:R-:W-:Y:S02]  /*3bc0*/  IADD3.X R11, R11, R171, R13, P2, P3 ;  /* 0x000000ab0b0b7210 */ /* 0x000fe400017e640d */
[----:B------:R-:W-:Y:S01]  /*3bd0*/  ISETP.GT.AND P0, PT, R3, 0x8, P0 ;  /* 0x000000080300780c */ /* 0x000fe20000704270 */
[----:B0-----:R-:W-:Y:S01]  /*3be0*/  IMAD.WIDE.U32 R20, R2, R20, R10 ;  /* 0x0000001402147225 */ /* 0x001fe200078e000a */
[----:B------:R-:W-:-:S03]  /*3bf0*/  LEA R10, P2, R4, R8, 0x4 ;  /* 0x00000008040a7211 */ /* 0x000fc600078420ff */
[----:B------:R-:W-:Y:S01]  /*3c00*/  IMAD.IADD R2, R169, 0x1, R21 ;  /* 0x00000001a9027824 */ /* 0x000fe200078e0215 */
[----:B------:R-:W-:Y:S01]  /*3c10*/  LEA R4, P3, R20, R14, 0x1 ;  /* 0x0000000e14047211 */ /* 0x000fe200078608ff */
[----:B------:R-:W-:-:S03]  /*3c20*/  IMAD.X R11, R5, 0x1, R9, P2 ;  /* 0x00000001050b7824 */ /* 0x000fc600010e0609 */
[----:B------:R-:W-:Y:S01]  /*3c30*/  LEA.HI.X R5, R20, R15, R2, 0x1, P3 ;  /* 0x0000000f14057211 */ /* 0x000fe200018f0c02 */
[----:B--2---:R-:W-:-:S04]  /*3c40*/  IMAD.U32 R19, R22, 0x10000, RZ ;  /* 0x0001000016137824 */ /* 0x004fc800078e00ff */
[----:B------:R-:W-:-:S04]  /*3c50*/  FMUL R19, R19, R144 ;  /* 0x0000009013137220 */ /* 0x000fc80000400000 */
[----:B------:R-:W-:-:S05]  /*3c60*/  FFMA R19, R138, R145, R19 ;  /* 0x000000918a137223 */ /* 0x000fca0000000013 */
[----:B------:R-:W-:-:S05]  /*3c70*/  F2FP.BF16.F32.PACK_AB R19, RZ, R19 ;  /* 0x00000013ff13723e */ /* 0x000fca00000010ff */
[----:B------:R0:W-:Y:S01]  /*3c80*/  @P1 STG.E.U16 desc[UR36][R10.64], R19 ;  /* 0x000000130a001986 */ /* 0x0001e2000c101524 */
[----:B------:R-:W-:Y:S05]  /*3c90*/  @!P0 BRA `(.L_x_42) ;  /* 0x0000000000048947 */ /* 0x000fea0003800000 */
[----:B------:R2:W5:Y:S02]  /*3ca0*/  LDG.E.LTC128B.U16 R22, desc[UR36][R4.64+0x2] ;  /* 0x0000022404167981 */ /* 0x000564000c1e1520 */
.L_x_42:
[----:B------:R-:W-:Y:S05]  /*3cb0*/  BSYNC B1 ;  /* 0x0000000000017941 */ /* 0x000fea0003800000 */
.L_x_41:
[----:B-----5:R-:W-:Y:S01]  /*3cc0*/  IMAD.U32 R13, R22, 0x10000, RZ ;  /* 0x00010000160d7824 */ /* 0x020fe200078e00ff */
[----:B------:R-:W-:Y:S01]  /*3cd0*/  ISETP.GT.AND P1, PT, R0, 0x8, PT ;  /* 0x000000080000780c */ /* 0x000fe20003f24270 */
[----:B------:R-:W-:Y:S02]  /*3ce0*/  BSSY B1, `(.L_x_43) ;  /* 0x0000008000017945 */ /* 0x000fe40003800000 */
[----:B------:R-:W-:Y:S01]  /*3cf0*/  FMUL R2, R13, R144 ;  /* 0x000000900d027220 */ /* 0x000fe20000400000 */
[----:B------:R-:W-:-:S03]  /*3d00*/  ISETP.GT.AND P2, PT, R3, RZ, P1 ;  /* 0x000000ff0300720c */ /* 0x000fc60000f44270 */
[----:B------:R-:W-:-:S05]  /*3d10*/  FFMA R2, R139, R145, R2 ;  /* 0x000000918b027223 */ /* 0x000fca0000000002 */
[----:B------:R-:W-:-:S05]  /*3d20*/  F2FP.BF16.F32.PACK_AB R2, RZ, R2 ;  /* 0x00000002ff02723e */ /* 0x000fca00000010ff */
[----:B------:R3:W-:Y:S01]  /*3d30*/  @P0 STG.E.U16 desc[UR36][R10.64+0x2], R2 ;  /* 0x000002020a000986 */ /* 0x0007e2000c101524 */
[----:B------:R-:W-:Y:S05]  /*3d40*/  @!P2 BRA `(.L_x_44) ;  /* 0x000000000004a947 */ /* 0x000fea0003800000 */
[----:B------:R4:W5:Y:S02]  /*3d50*/  LDG.E.LTC128B.U16 R22, desc[UR36][R6.64+0x10] ;  /* 0x0000102406167981 */ /* 0x000964000c1e1520 */
.L_x_44:
[----:B------:R-:W-:Y:S05]  /*3d60*/  BSYNC B1 ;  /* 0x0000000000017941 */ /* 0x000fea0003800000 */
.L_x_43:
        /* <DEDUP_REMOVED lines=10> */
.L_x_46:
[----:B------:R-:W-:Y:S05]  /*3e10*/  BSYNC B1 ;  /* 0x0000000000017941 */ /* 0x000fea0003800000 */
.L_x_45:
[----:B0----5:R-:W-:Y:S01]  /*3e20*/  IMAD.U32 R13, R22, 0x10000, RZ ;  /* 0x00010000160d7824 */ /* 0x021fe200078e00ff */
[----:B------:R-:W-:Y:S01]  /*3e30*/  ISETP.GT.AND P1, PT, R3, 0x8, P1 ;  /* 0x000000080300780c */ /* 0x000fe20000f24270 */
[----:B------:R-:W-:Y:S02]  /*3e40*/  BSSY B1, `(.L_x_47) ;  /* 0x0000007000017945 */ /* 0x000fe40003800000 */
[----:B---3--:R-:W-:-:S04]  /*3e50*/  FMUL R2, R13, R144 ;  /* 0x000000900d027220 */ /* 0x008fc80000400000 */
[----:B------:R-:W-:-:S05]  /*3e60*/  FFMA R2, R141, R145, R2 ;  /* 0x000000918d027223 */ /* 0x000fca0000000002 */
[----:B------:R-:W-:-:S05]  /*3e70*/  F2FP.BF16.F32.PACK_AB R2, RZ, R2 ;  /* 0x00000002ff02723e */ /* 0x000fca00000010ff */
[----:B------:R0:W-:Y:S01]  /*3e80*/  @P3 STG.E.U16 desc[UR36][R8.64+0x12], R2 ;  /* 0x0000120208003986 */ /* 0x0001e2000c101524 */
[----:B------:R-:W-:Y:S05]  /*3e90*/  @!P1 BRA `(.L_x_48) ;  /* 0x0000000000049947 */ /* 0x000fea0003800000 */
[----:B------:R3:W5:Y:S02]  /*3ea0*/  LDG.E.LTC128B.U16 R22, desc[UR36][R4.64+0x10] ;  /* 0x0000102404167981 */ /* 0x000764000c1e1520 */
.L_x_48:
[----:B------:R-:W-:Y:S05]  /*3eb0*/  BSYNC B1 ;  /* 0x0000000000017941 */ /* 0x000fea0003800000 */
.L_x_47:
[----:B-----5:R-:W-:Y:S01]  /*3ec0*/  IMAD.U32 R13, R22, 0x10000, RZ ;  /* 0x00010000160d7824 */ /* 0x020fe200078e00ff */
[----:B------:R-:W-:Y:S01]  /*3ed0*/  ISETP.GT.AND P0, PT, R3, 0x8, P0 ;  /* 0x000000080300780c */ /* 0x000fe20000704270 */
[----:B------:R-:W-:Y:S02]  /*3ee0*/  BSSY B1, `(.L_x_49) ;  /* 0x0000007000017945 */ /* 0x000fe40003800000 */
[----:B------:R-:W-:-:S04]  /*3ef0*/  FMUL R13, R13, R144 ;  /* 0x000000900d0d7220 */ /* 0x000fc80000400000 */
[----:B------:R-:W-:-:S05]  /*3f00*/  FFMA R13, R142, R145, R13 ;  /* 0x000000918e0d7223 */ /* 0x000fca000000000d */
[----:B------:R-:W-:-:S05]  /*3f10*/  F2FP.BF16.F32.PACK_AB R13, RZ, R13 ;  /* 0x0000000dff0d723e */ /* 0x000fca00000010ff */
[----:B------:R0:W-:Y:S01]  /*3f20*/  @P1 STG.E.U16 desc[UR36][R10.64+0x10], R13 ;  /* 0x0000100d0a001986 */ /* 0x0001e2000c101524 */
[----:B------:R-:W-:Y:S05]  /*3f30*/  @!P0 BRA `(.L_x_50) ;  /* 0x0000000000048947 */ /* 0x000fea0003800000 */
[----:B------:R0:W5:Y:S02]  /*3f40*/  LDG.E.LTC128B.U16 R22, desc[UR36][R4.64+0x12] ;  /* 0x0000122404167981 */ /* 0x000164000c1e1520 */
.L_x_50:
[----:B------:R-:W-:Y:S05]  /*3f50*/  BSYNC B1 ;  /* 0x0000000000017941 */ /* 0x000fea0003800000 */
.L_x_49:
[----:B0----5:R-:W-:Y:S01]  /*3f60*/  IMAD.U32 R13, R22, 0x10000, RZ ;  /* 0x00010000160d7824 */ /* 0x021fe200078e00ff */
        /* <DEDUP_REMOVED lines=9> */
.L_x_52:
[----:B------:R-:W-:Y:S05]  /*4000*/  BSYNC B1 ;  /* 0x0000000000017941 */ /* 0x000fea0003800000 */
.L_x_51:
        /* <DEDUP_REMOVED lines=10> */
.L_x_54:
[----:B------:R-:W-:Y:S05]  /*40b0*/  BSYNC B1 ;  /* 0x0000000000017941 */ /* 0x000fea0003800000 */
.L_x_53:
[----:B0----5:R-:W-:Y:S01]  /*40c0*/  IMAD.U32 R13, R22, 0x10000, RZ ;  /* 0x00010000160d7824 */ /* 0x021fe200078e00ff */
        /* <DEDUP_REMOVED lines=8> */
.L_x_56:
[----:B------:R-:W-:Y:S05]  /*4150*/  BSYNC B1 ;  /* 0x0000000000017941 */ /* 0x000fea0003800000 */
.L_x_55:
        /* <DEDUP_REMOVED lines=9> */
.L_x_58:
[----:B------:R-:W-:Y:S05]  /*41f0*/  BSYNC B1 ;  /* 0x0000000000017941 */ /* 0x000fea0003800000 */
.L_x_57:
        /* <DEDUP_REMOVED lines=10> */
.L_x_60:
[----:B------:R-:W-:Y:S05]  /*42a0*/  BSYNC B1 ;  /* 0x0000000000017941 */ /* 0x000fea0003800000 */
.L_x_59:
        /* <DEDUP_REMOVED lines=10> */
.L_x_62:
[----:B------:R-:W-:Y:S05]  /*4350*/  BSYNC B1 ;  /* 0x0000000000017941 */ /* 0x000fea0003800000 */
.L_x_61:
        /* <DEDUP_REMOVED lines=9> */
.L_x_64:
[----:B------:R-:W-:Y:S05]  /*43f0*/  BSYNC B1 ;  /* 0x0000000000017941 */ /* 0x000fea0003800000 */
.L_x_63:
        /* <DEDUP_REMOVED lines=9> */
.L_x_66:
[----:B------:R-:W-:Y:S05]  /*4490*/  BSYNC B1 ;  /* 0x0000000000017941 */ /* 0x000fea0003800000 */
.L_x_65:
        /* <DEDUP_REMOVED lines=10> */
.L_x_68:
[----:B------:R-:W-:Y:S05]  /*4540*/  BSYNC B1 ;  /* 0x0000000000017941 */ /* 0x000fea0003800000 */
.L_x_67:
        /* <DEDUP_REMOVED lines=10> */
.L_x_70:
[----:B------:R-:W-:Y:S05]  /*45f0*/  BSYNC B1 ;  /* 0x0000000000017941 */ /* 0x000fea0003800000 */
.L_x_69:
        /* <DEDUP_REMOVED lines=9> */
.L_x_72:
[----:B------:R-:W-:Y:S05]  /*4690*/  BSYNC B1 ;  /* 0x0000000000017941 */ /* 0x000fea0003800000 */
.L_x_71:
        /* <DEDUP_REMOVED lines=9> */
.L_x_74:
[----:B------:R-:W-:Y:S05]  /*4730*/  BSYNC B1 ;  /* 0x0000000000017941 */ /* 0x000fea0003800000 */
.L_x_73:
        /* <DEDUP_REMOVED lines=10> */
.L_x_76:
[----:B------:R-:W-:Y:S05]  /*47e0*/  BSYNC B1 ;  /* 0x0000000000017941 */ /* 0x000fea0003800000 */
.L_x_75:
        /* <DEDUP_REMOVED lines=10> */
.L_x_78:
[----:B------:R-:W-:Y:S05]  /*4890*/  BSYNC B1 ;  /* 0x0000000000017941 */ /* 0x000fea0003800000 */
.L_x_77:
        /* <DEDUP_REMOVED lines=9> */
.L_x_80:
[----:B------:R-:W-:Y:S05]  /*4930*/  BSYNC B1 ;  /* 0x0000000000017941 */ /* 0x000fea0003800000 */
.L_x_79:
        /* <DEDUP_REMOVED lines=9> */
.L_x_82:
[----:B------:R-:W-:Y:S05]  /*49d0*/  BSYNC B1 ;  /* 0x0000000000017941 */ /* 0x000fea0003800000 */
.L_x_81:
        /* <DEDUP_REMOVED lines=10> */
.L_x_84:
[----:B------:R-:W-:Y:S05]  /*4a80*/  BSYNC B1 ;  /* 0x0000000000017941 */ /* 0x000fea0003800000 */
.L_x_83:
        /* <DEDUP_REMOVED lines=10> */
.L_x_86:
[----:B------:R-:W-:Y:S05]  /*4b30*/  BSYNC B1 ;  /* 0x0000000000017941 */ /* 0x000fea0003800000 */
.L_x_85:
        /* <DEDUP_REMOVED lines=9> */
.L_x_88:
[----:B------:R-:W-:Y:S05]  /*4bd0*/  BSYNC B1 ;  /* 0x0000000000017941 */ /* 0x000fea0003800000 */
.L_x_87:
        /* <DEDUP_REMOVED lines=9> */
.L_x_90:
[----:B------:R-:W-:Y:S05]  /*4c70*/  BSYNC B1 ;  /* 0x0000000000017941 */ /* 0x000fea0003800000 */
.L_x_89:
        /* <DEDUP_REMOVED lines=10> */
.L_x_92:
[----:B------:R-:W-:Y:S05]  /*4d20*/  BSYNC B1 ;  /* 0x0000000000017941 */ /* 0x000fea0003800000 */
.L_x_91:
        /* <DEDUP_REMOVED lines=10> */
.L_x_94:
[----:B------:R-:W-:Y:S05]  /*4dd0*/  BSYNC B1 ;  /* 0x0000000000017941 */ /* 0x000fea0003800000 */
.L_x_93:
        /* <DEDUP_REMOVED lines=9> */
.L_x_96:
[----:B------:R-:W-:Y:S05]  /*4e70*/  BSYNC B1 ;  /* 0x0000000000017941 */ /* 0x000fea0003800000 */
.L_x_95:
        /* <DEDUP_REMOVED lines=9> */
.L_x_98:
[----:B------:R-:W-:Y:S05]  /*4f10*/  BSYNC B1 ;  /* 0x0000000000017941 */ /* 0x000fea0003800000 */
.L_x_97:
        /* <DEDUP_REMOVED lines=10> */
.L_x_100:
[----:B------:R-:W-:Y:S05]  /*4fc0*/  BSYNC B1 ;  /* 0x0000000000017941 */ /* 0x000fea0003800000 */
.L_x_99:
        /* <DEDUP_REMOVED lines=10> */
.L_x_102:
[----:B------:R-:W-:Y:S05]  /*5070*/  BSYNC B1 ;  /* 0x0000000000017941 */ /* 0x000fea0003800000 */
.L_x_101:
        /* <DEDUP_REMOVED lines=9> */
.L_x_104:
[----:B------:R-:W-:Y:S05]  /*5110*/  BSYNC B1 ;  /* 0x0000000000017941 */ /* 0x000fea0003800000 */
.L_x_103:
        /* <DEDUP_REMOVED lines=9> */
.L_x_106:
[----:B------:R-:W-:Y:S05]  /*51b0*/  BSYNC B1 ;  /* 0x0000000000017941 */ /* 0x000fea0003800000 */
.L_x_105:
        /* <DEDUP_REMOVED lines=10> */
.L_x_108:
[----:B------:R-:W-:Y:S05]  /*5260*/  BSYNC B1 ;  /* 0x0000000000017941 */ /* 0x000fea0003800000 */
.L_x_107:
        /* <DEDUP_REMOVED lines=10> */
.L_x_110:
[----:B------:R-:W-:Y:S05]  /*5310*/  BSYNC B1 ;  /* 0x0000000000017941 */ /* 0x000fea0003800000 */
.L_x_109:
        /* <DEDUP_REMOVED lines=9> */
.L_x_112:
[----:B------:R-:W-:Y:S05]  /*53b0*/  BSYNC B1 ;  /* 0x0000000000017941 */ /* 0x000fea0003800000 */
.L_x_111:
        /* <DEDUP_REMOVED lines=9> */
.L_x_114:
[----:B------:R-:W-:Y:S05]  /*5450*/  BSYNC B1 ;  /* 0x0000000000017941 */ /* 0x000fea0003800000 */
.L_x_113:
        /* <DEDUP_REMOVED lines=10> */
.L_x_116:
[----:B------:R-:W-:Y:S05]  /*5500*/  BSYNC B1 ;  /* 0x0000000000017941 */ /* 0x000fea0003800000 */
.L_x_115:
        /* <DEDUP_REMOVED lines=10> */
.L_x_118:
[----:B------:R-:W-:Y:S05]  /*55b0*/  BSYNC B1 ;  /* 0x0000000000017941 */ /* 0x000fea0003800000 */
.L_x_117:
        /* <DEDUP_REMOVED lines=9> */
.L_x_120:
[----:B------:R-:W-:Y:S05]  /*5650*/  BSYNC B1 ;  /* 0x0000000000017941 */ /* 0x000fea0003800000 */
.L_x_119:
        /* <DEDUP_REMOVED lines=9> */
.L_x_122:
[----:B------:R-:W-:Y:S05]  /*56f0*/  BSYNC B1 ;  /* 0x0000000000017941 */ /* 0x000fea0003800000 */
.L_x_121:
        /* <DEDUP_REMOVED lines=10> */
.L_x_124:
[----:B------:R-:W-:Y:S05]  /*57a0*/  BSYNC B1 ;  /* 0x0000000000017941 */ /* 0x000fea0003800000 */
.L_x_123:
        /* <DEDUP_REMOVED lines=10> */
.L_x_126:
[----:B------:R-:W-:Y:S05]  /*5850*/  BSYNC B1 ;  /* 0x0000000000017941 */ /* 0x000fea0003800000 */
.L_x_125:
        /* <DEDUP_REMOVED lines=9> */
.L_x_128:
[----:B------:R-:W-:Y:S05]  /*58f0*/  BSYNC B1 ;  /* 0x0000000000017941 */ /* 0x000fea0003800000 */
.L_x_127:
        /* <DEDUP_REMOVED lines=9> */
.L_x_130:
[----:B------:R-:W-:Y:S05]  /*5990*/  BSYNC B1 ;  /* 0x0000000000017941 */ /* 0x000fea0003800000 */
.L_x_129:
        /* <DEDUP_REMOVED lines=10> */
.L_x_132:
[----:B------:R-:W-:Y:S05]  /*5a40*/  BSYNC B1 ;  /* 0x0000000000017941 */ /* 0x000fea0003800000 */
.L_x_131:
        /* <DEDUP_REMOVED lines=10> */
.L_x_134:
[----:B------:R-:W-:Y:S05]  /*5af0*/  BSYNC B1 ;  /* 0x0000000000017941 */ /* 0x000fea0003800000 */
.L_x_133:
        /* <DEDUP_REMOVED lines=9> */
.L_x_136:
[----:B------:R-:W-:Y:S05]  /*5b90*/  BSYNC B1 ;  /* 0x0000000000017941 */ /* 0x000fea0003800000 */
.L_x_135:
        /* <DEDUP_REMOVED lines=9> */
.L_x_138:
[----:B------:R-:W-:Y:S05]  /*5c30*/  BSYNC B1 ;  /* 0x0000000000017941 */ /* 0x000fea0003800000 */
.L_x_137:
        /* <DEDUP_REMOVED lines=10> */
.L_x_140:
[----:B------:R-:W-:Y:S05]  /*5ce0*/  BSYNC B1 ;  /* 0x0000000000017941 */ /* 0x000fea0003800000 */
.L_x_139:
        /* <DEDUP_REMOVED lines=10> */
.L_x_142:
[----:B------:R-:W-:Y:S05]  /*5d90*/  BSYNC B1 ;  /* 0x0000000000017941 */ /* 0x000fea0003800000 */
.L_x_141:
        /* <DEDUP_REMOVED lines=9> */
.L_x_144:
[----:B------:R-:W-:Y:S05]  /*5e30*/  BSYNC B1 ;  /* 0x0000000000017941 */ /* 0x000fea0003800000 */
.L_x_143:
        /* <DEDUP_REMOVED lines=9> */
.L_x_146:
[----:B------:R-:W-:Y:S05]  /*5ed0*/  BSYNC B1 ;  /* 0x0000000000017941 */ /* 0x000fea0003800000 */
.L_x_145:
        /* <DEDUP_REMOVED lines=10> */
.L_x_148:
[----:B------:R-:W-:Y:S05]  /*5f80*/  BSYNC B1 ;  /* 0x0000000000017941 */ /* 0x000fea0003800000 */
.L_x_147:
        /* <DEDUP_REMOVED lines=10> */
.L_x_150:
[----:B------:R-:W-:Y:S05]  /*6030*/  BSYNC B1 ;  /* 0x0000000000017941 */ /* 0x000fea0003800000 */
.L_x_149:
        /* <DEDUP_REMOVED lines=9> */
.L_x_152:
[----:B------:R-:W-:Y:S05]  /*60d0*/  BSYNC B1 ;  /* 0x0000000000017941 */ /* 0x000fea0003800000 */
.L_x_151:
        /* <DEDUP_REMOVED lines=9> */
.L_x_154:
[----:B------:R-:W-:Y:S05]  /*6170*/  BSYNC B1 ;  /* 0x0000000000017941 */ /* 0x000fea0003800000 */
.L_x_153:
        /* <DEDUP_REMOVED lines=10> */
.L_x_156:
[----:B------:R-:W-:Y:S05]  /*6220*/  BSYNC B1 ;  /* 0x0000000000017941 */ /* 0x000fea0003800000 */
.L_x_155:
        /* <DEDUP_REMOVED lines=10> */
.L_x_158:
[----:B------:R-:W-:Y:S05]  /*62d0*/  BSYNC B1 ;  /* 0x0000000000017941 */ /* 0x000fea0003800000 */
.L_x_157:
        /* <DEDUP_REMOVED lines=9> */
.L_x_160:
[----:B------:R-:W-:Y:S05]  /*6370*/  BSYNC B1 ;  /* 0x0000000000017941 */ /* 0x000fea0003800000 */
.L_x_159:
        /* <DEDUP_REMOVED lines=9> */
.L_x_162:
[----:B------:R-:W-:Y:S05]  /*6410*/  BSYNC B1 ;  /* 0x0000000000017941 */ /* 0x000fea0003800000 */
.L_x_161:
        /* <DEDUP_REMOVED lines=10> */
.L_x_164:
[----:B------:R-:W-:Y:S05]  /*64c0*/  BSYNC B1 ;  /* 0x0000000000017941 */ /* 0x000fea0003800000 */
.L_x_163:
        /* <DEDUP_REMOVED lines=10> */
.L_x_166:
[----:B------:R-:W-:Y:S05]  /*6570*/  BSYNC B1 ;  /* 0x0000000000017941 */ /* 0x000fea0003800000 */
.L_x_165:
        /* <DEDUP_REMOVED lines=9> */
.L_x_168:
[----:B------:R-:W-:Y:S05]  /*6610*/  BSYNC B1 ;  /* 0x0000000000017941 */ /* 0x000fea0003800000 */
.L_x_167:
        /* <DEDUP_REMOVED lines=9> */
.L_x_170:
[----:B------:R-:W-:Y:S05]  /*66b0*/  BSYNC B1 ;  /* 0x0000000000017941 */ /* 0x000fea0003800000 */
.L_x_169:
        /* <DEDUP_REMOVED lines=10> */
.L_x_172:
[----:B------:R-:W-:Y:S05]  /*6760*/  BSYNC B1 ;  /* 0x0000000000017941 */ /* 0x000fea0003800000 */
.L_x_171:
        /* <DEDUP_REMOVED lines=10> */
.L_x_174:
[----:B------:R-:W-:Y:S05]  /*6810*/  BSYNC B1 ;  /* 0x0000000000017941 */ /* 0x000fea0003800000 */
.L_x_173:
        /* <DEDUP_REMOVED lines=9> */
.L_x_176:
[----:B------:R-:W-:Y:S05]  /*68b0*/  BSYNC B1 ;  /* 0x0000000000017941 */ /* 0x000fea0003800000 */
.L_x_175:
        /* <DEDUP_REMOVED lines=9> */
.L_x_178:
[----:B------:R-:W-:Y:S05]  /*6950*/  BSYNC B1 ;  /* 0x0000000000017941 */ /* 0x000fea0003800000 */
.L_x_177:
        /* <DEDUP_REMOVED lines=10> */
.L_x_180:
[----:B------:R-:W-:Y:S05]  /*6a00*/  BSYNC B1 ;  /* 0x0000000000017941 */ /* 0x000fea0003800000 */
.L_x_179:
        /* <DEDUP_REMOVED lines=10> */
.L_x_182:
[----:B------:R-:W-:Y:S05]  /*6ab0*/  BSYNC B1 ;  /* 0x0000000000017941 */ /* 0x000fea0003800000 */
.L_x_181:
        /* <DEDUP_REMOVED lines=9> */
.L_x_184:
[----:B------:R-:W-:Y:S05]  /*6b50*/  BSYNC B1 ;  /* 0x0000000000017941 */ /* 0x000fea0003800000 */
.L_x_183:
        /* <DEDUP_REMOVED lines=9> */
.L_x_186:
[----:B------:R-:W-:Y:S05]  /*6bf0*/  BSYNC B1 ;  /* 0x0000000000017941 */ /* 0x000fea0003800000 */
.L_x_185:
        /* <DEDUP_REMOVED lines=10> */
.L_x_188:
[----:B------:R-:W-:Y:S05]  /*6ca0*/  BSYNC B1 ;  /* 0x0000000000017941 */ /* 0x000fea0003800000 */
.L_x_187:
        /* <DEDUP_REMOVED lines=10> */
.L_x_190:
[----:B------:R-:W-:Y:S05]  /*6d50*/  BSYNC B1 ;  /* 0x0000000000017941 */ /* 0x000fea0003800000 */
.L_x_189:
        /* <DEDUP_REMOVED lines=9> */
.L_x_192:
[----:B------:R-:W-:Y:S05]  /*6df0*/  BSYNC B1 ;  /* 0x0000000000017941 */ /* 0x000fea0003800000 */
.L_x_191:
        /* <DEDUP_REMOVED lines=9> */
.L_x_194:
[----:B------:R-:W-:Y:S05]  /*6e90*/  BSYNC B1 ;  /* 0x0000000000017941 */ /* 0x000fea0003800000 */
.L_x_193:
        /* <DEDUP_REMOVED lines=10> */
.L_x_196:
[----:B------:R-:W-:Y:S05]  /*6f40*/  BSYNC B1 ;  /* 0x0000000000017941 */ /* 0x000fea0003800000 */
.L_x_195:
        /* <DEDUP_REMOVED lines=10> */
.L_x_198:
[----:B------:R-:W-:Y:S05]  /*6ff0*/  BSYNC B1 ;  /* 0x0000000000017941 */ /* 0x000fea0003800000 */
.L_x_197:
        /* <DEDUP_REMOVED lines=9> */
.L_x_200:
[----:B------:R-:W-:Y:S05]  /*7090*/  BSYNC B1 ;  /* 0x0000000000017941 */ /* 0x000fea0003800000 */
.L_x_199:
        /* <DEDUP_REMOVED lines=9> */
.L_x_202:
[----:B------:R-:W-:Y:S05]  /*7130*/  BSYNC B1 ;  /* 0x0000000000017941 */ /* 0x000fea0003800000 */
.L_x_201:
        /* <DEDUP_REMOVED lines=10> */
.L_x_204:
[----:B------:R-:W-:Y:S05]  /*71e0*/  BSYNC B1 ;  /* 0x0000000000017941 */ /* 0x000fea0003800000 */
.L_x_203:
        /* <DEDUP_REMOVED lines=10> */
.L_x_206:
[----:B------:R-:W-:Y:S05]  /*7290*/  BSYNC B1 ;  /* 0x0000000000017941 */ /* 0x000fea0003800000 */
.L_x_205:
        /* <DEDUP_REMOVED lines=9> */
.L_x_208:
[----:B------:R-:W-:Y:S05]  /*7330*/  BSYNC B1 ;  /* 0x0000000000017941 */ /* 0x000fea0003800000 */
.L_x_207:
        /* <DEDUP_REMOVED lines=9> */
.L_x_210:
[----:B------:R-:W-:Y:S05]  /*73d0*/  BSYNC B1 ;  /* 0x0000000000017941 */ /* 0x000fea0003800000 */
.L_x_209:
        /* <DEDUP_REMOVED lines=10> */
.L_x_212:
[----:B------:R-:W-:Y:S05]  /*7480*/  BSYNC B1 ;  /* 0x0000000000017941 */ /* 0x000fea0003800000 */
.L_x_211:
        /* <DEDUP_REMOVED lines=10> */
.L_x_214:
[----:B------:R-:W-:Y:S05]  /*7530*/  BSYNC B1 ;  /* 0x0000000000017941 */ /* 0x000fea0003800000 */
.L_x_213:
        /* <DEDUP_REMOVED lines=9> */
.L_x_216:
[----:B------:R-:W-:Y:S05]  /*75d0*/  BSYNC B1 ;  /* 0x0000000000017941 */ /* 0x000fea0003800000 */
.L_x_215:
        /* <DEDUP_REMOVED lines=9> */
.L_x_218:
[----:B------:R-:W-:Y:S05]  /*7670*/  BSYNC B1 ;  /* 0x0000000000017941 */ /* 0x000fea0003800000 */
.L_x_217:
        /* <DEDUP_REMOVED lines=10> */
.L_x_220:
[----:B------:R-:W-:Y:S05]  /*7720*/  BSYNC B1 ;  /* 0x0000000000017941 */ /* 0x000fea0003800000 */
.L_x_219:
        /* <DEDUP_REMOVED lines=10> */
.L_x_222:
[----:B------:R-:W-:Y:S05]  /*77d0*/  BSYNC B1 ;  /* 0x0000000000017941 */ /* 0x000fea0003800000 */
.L_x_221:
        /* <DEDUP_REMOVED lines=9> */
.L_x_224:
[----:B------:R-:W-:Y:S05]  /*7870*/  BSYNC B1 ;  /* 0x0000000000017941 */ /* 0x000fea0003800000 */
.L_x_223:
        /* <DEDUP_REMOVED lines=9> */
.L_x_226:
[----:B------:R-:W-:Y:S05]  /*7910*/  BSYNC B1 ;  /* 0x0000000000017941 */ /* 0x000fea0003800000 */
.L_x_225:
        /* <DEDUP_REMOVED lines=10> */
.L_x_228:
[----:B------:R-:W-:Y:S05]  /*79c0*/  BSYNC B1 ;  /* 0x0000000000017941 */ /* 0x000fea0003800000 */
.L_x_227:
        /* <DEDUP_REMOVED lines=10> */
.L_x_230:
[----:B------:R-:W-:Y:S05]  /*7a70*/  BSYNC B1 ;  /* 0x0000000000017941 */ /* 0x000fea0003800000 */
.L_x_229:
        /* <DEDUP_REMOVED lines=9> */
.L_x_232:
[----:B------:R-:W-:Y:S05]  /*7b10*/  BSYNC B1 ;  /* 0x0000000000017941 */ /* 0x000fea0003800000 */
.L_x_231:
        /* <DEDUP_REMOVED lines=9> */
.L_x_234:
[----:B------:R-:W-:Y:S05]  /*7bb0*/  BSYNC B1 ;  /* 0x0000000000017941 */ /* 0x000fea0003800000 */
.L_x_233:
        /* <DEDUP_REMOVED lines=10> */
.L_x_236:
[----:B------:R-:W-:Y:S05]  /*7c60*/  BSYNC B1 ;  /* 0x0000000000017941 */ /* 0x000fea0003800000 */
.L_x_235:
        /* <DEDUP_REMOVED lines=10> */
.L_x_238:
[----:B------:R-:W-:Y:S05]  /*7d10*/  BSYNC B1 ;  /* 0x0000000000017941 */ /* 0x000fea0003800000 */
.L_x_237:
        /* <DEDUP_REMOVED lines=9> */
.L_x_240:
[----:B------:R-:W-:Y:S05]  /*7db0*/  BSYNC B1 ;  /* 0x0000000000017941 */ /* 0x000fea0003800000 */
.L_x_239:
        /* <DEDUP_REMOVED lines=9> */
.L_x_242:
[----:B------:R-:W-:Y:S05]  /*7e50*/  BSYNC B1 ;  /* 0x0000000000017941 */ /* 0x000fea0003800000 */
.L_x_241:
        /* <DEDUP_REMOVED lines=10> */
.L_x_244:
[----:B------:R-:W-:Y:S05]  /*7f00*/  BSYNC B1 ;  /* 0x0000000000017941 */ /* 0x000fea0003800000 */
.L_x_243:
        /* <DEDUP_REMOVED lines=10> */
.L_x_246:
[----:B------:R-:W-:Y:S05]  /*7fb0*/  BSYNC B1 ;  /* 0x0000000000017941 */ /* 0x000fea0003800000 */
.L_x_245:
        /* <DEDUP_REMOVED lines=9> */
.L_x_248:
[----:B------:R-:W-:Y:S05]  /*8050*/  BSYNC B1 ;  /* 0x0000000000017941 */ /* 0x000fea0003800000 */
.L_x_247:
        /* <DEDUP_REMOVED lines=9> */
.L_x_250:
[----:B------:R-:W-:Y:S05]  /*80f0*/  BSYNC B1 ;  /* 0x0000000000017941 */ /* 0x000fea0003800000 */
.L_x_249:
        /* <DEDUP_REMOVED lines=10> */
.L_x_252:
[----:B------:R-:W-:Y:S05]  /*81a0*/  BSYNC B1 ;  /* 0x0000000000017941 */ /* 0x000fea0003800000 */
.L_x_251:
        /* <DEDUP_REMOVED lines=10> */
.L_x_254:
[----:B------:R-:W-:Y:S05]  /*8250*/  BSYNC B1 ;  /* 0x0000000000017941 */ /* 0x000fea0003800000 */
.L_x_253:
        /* <DEDUP_REMOVED lines=9> */
.L_x_256:
[----:B------:R-:W-:Y:S05]  /*82f0*/  BSYNC B1 ;  /* 0x0000000000017941 */ /* 0x000fea0003800000 */
.L_x_255:
        /* <DEDUP_REMOVED lines=9> */
.L_x_258:
[----:B------:R-:W-:Y:S05]  /*8390*/  BSYNC B1 ;  /* 0x0000000000017941 */ /* 0x000fea0003800000 */
.L_x_257:
        /* <DEDUP_REMOVED lines=10> */
.L_x_260:
[----:B------:R-:W-:Y:S05]  /*8440*/  BSYNC B1 ;  /* 0x0000000000017941 */ /* 0x000fea0003800000 */
.L_x_259:
        /* <DEDUP_REMOVED lines=10> */
.L_x_262:
[----:B------:R-:W-:Y:S05]  /*84f0*/  BSYNC B1 ;  /* 0x0000000000017941 */ /* 0x000fea0003800000 */
.L_x_261:
        /* <DEDUP_REMOVED lines=9> */
.L_x_264:
[----:B------:R-:W-:Y:S05]  /*8590*/  BSYNC B1 ;  /* 0x0000000000017941 */ /* 0x000fea0003800000 */
.L_x_263:
        /* <DEDUP_REMOVED lines=9> */
.L_x_266:
[----:B------:R-:W-:Y:S05]  /*8630*/  BSYNC B1 ;  /* 0x0000000000017941 */ /* 0x000fea0003800000 */
.L_x_265:
        /* <DEDUP_REMOVED lines=10> */
.L_x_268:
[----:B------:R-:W-:Y:S05]  /*86e0*/  BSYNC B1 ;  /* 0x0000000000017941 */ /* 0x000fea0003800000 */
.L_x_267:
        /* <DEDUP_REMOVED lines=10> */
.L_x_270:
[----:B------:R-:W-:Y:S05]  /*8790*/  BSYNC B1 ;  /* 0x0000000000017941 */ /* 0x000fea0003800000 */
.L_x_269:
[----:B01--45:R-:W-:Y:S01]  /*87a0*/  IMAD.U32 R7, R22, 0x10000, RZ ;  /* 0x0001000016077824 */ /* 0x033fe200078e00ff */
        /* <DEDUP_REMOVED lines=8> */
.L_x_272:
[----:B------:R-:W-:Y:S05]  /*8830*/  BSYNC B1 ;  /* 0x0000000000017941 */ /* 0x000fea0003800000 */
.L_x_271:
[----:B-----5:R-:W-:Y:S01]  /*8840*/  IMAD.U32 R7, R22, 0x10000, RZ ;  /* 0x0001000016077824 */ /* 0x020fe200078e00ff */
[----:B------:R-:W-:Y:S01]  /*8850*/  ISETP.GT.AND P0, PT, R3, 0x8, P0 ;  /* 0x000000080300780c */ /* 0x000fe20000704270 */
[----:B------:R-:W-:Y:S01]  /*8860*/  @P1 IMAD.MOV.U32 R6, RZ, RZ, R10 ;  /* 0x000000ffff061224 */ /* 0x000fe200078e000a */
[----:B------:R-:W-:Y:S01]  /*8870*/  BSSY B1, `(.L_x_273) ;  /* 0x0000009000017945 */ /* 0x000fe20003800000 */
[----:B------:R-:W-:-:S04]  /*8880*/  FMUL R7, R7, R144 ;  /* 0x0000009007077220 */ /* 0x000fc80000400000 */
[----:B------:R-:W-:-:S05]  /*8890*/  FFMA R7, R30, R145, R7 ;  /* 0x000000911e077223 */ /* 0x000fca0000000007 */
[----:B------:R-:W-:-:S04]  /*88a0*/  F2FP.BF16.F32.PACK_AB R7, RZ, R7 ;  /* 0x00000007ff07723e */ /* 0x000fc800000010ff */
[----:B0-----:R-:W-:Y:S01]  /*88b0*/  PRMT R0, R7, 0x7610, R0 ;  /* 0x0000761007007816 */ /* 0x001fe20000000000 */
[----:B------:R-:W-:-:S05]  /*88c0*/  @P1 IMAD.MOV.U32 R7, RZ, RZ, R11 ;  /* 0x000000ffff071224 */ /* 0x000fca00078e000b */
[----:B------:R0:W-:Y:S01]  /*88d0*/  @P1 STG.E.U16 desc[UR36][R6.64+0x1d0], R0 ;  /* 0x0001d00006001986 */ /* 0x0001e2000c101524 */
[----:B------:R-:W-:Y:S05]  /*88e0*/  @!P0 BRA `(.L_x_274) ;  /* 0x0000000000048947 */ /* 0x000fea0003800000 */
[----:B------:R4:W5:Y:S02]  /*88f0*/  LDG.E.LTC128B.U16 R22, desc[UR36][R4.64+0x1d2] ;  /* 0x0001d22404167981 */ /* 0x000964000c1e1520 */
.L_x_274:
[----:B------:R-:W-:Y:S05]  /*8900*/  BSYNC B1 ;  /* 0x0000000000017941 */ /* 0x000fea0003800000 */
.L_x_273:
[----:B------:R-:W-:Y:S05]  /*8910*/  @!P0 BRA `(.L_x_275) ;  /* 0x0000002800808947 */ /* 0x000fea0003800000 */
[----:B-----5:R-:W-:-:S04]  /*8920*/  IMAD.U32 R3, R22, 0x10000, RZ ;  /* 0x0001000016037824 */ /* 0x020fc800078e00ff */
[----:B0-----:R-:W-:-:S04]  /*8930*/  FMUL R0, R3, R144 ;  /* 0x0000009003007220 */ /* 0x001fc80000400000 */
[----:B------:R-:W-:-:S05]  /*8940*/  FFMA R0, R31, R145, R0 ;  /* 0x000000911f007223 */ /* 0x000fca0000000000 */
[----:B------:R-:W-:-:S05]  /*8950*/  F2FP.BF16.F32.PACK_AB R0, RZ, R0 ;  /* 0x00000000ff00723e */ /* 0x000fca00000010ff */
[----:B------:R0:W-:Y:S01]  /*8960*/  STG.E.U16 desc[UR36][R10.64+0x1d2], R0 ;  /* 0x0001d2000a007986 */ /* 0x0001e2000c101524 */
[----:B------:R-:W-:Y:S05]  /*8970*/  BRA `(.L_x_275) ;  /* 0x0000002800687947 */ /* 0x000fea0003800000 */
.L_x_38:
[----:B------:R-:W-:Y:S01]  /*8980*/  ULDC.64 UR4, c[0x0][0x5c0] ;  /* 0x0001700000047ab9 */ /* 0x000fe20000000a00 */
[----:B------:R-:W-:Y:S01]  /*8990*/  ISETP.GT.AND P3, PT, R0, 0x1, PT ;  /* 0x000000010000780c */ /* 0x000fe20003f64270 */
[-C--:B------:R-:W-:Y:S01]  /*89a0*/  FMUL R136, R136, R145.reuse ;  /* 0x0000009188887220 */ /* 0x080fe20000400000 */
[----:B------:R-:W-:Y:S01]  /*89b0*/  LEA R8, P0, R6, UR4, 0x1 ;  /* 0x0000000406087c11 */ /* 0x000fe2000f8008ff */
[-C--:B------:R-:W-:Y:S01]  /*89c0*/  FMUL R137, R137, R145.reuse ;  /* 0x0000009189897220 */ /* 0x080fe20000400000 */
[----:B------:R-:W-:Y:S01]  /*89d0*/  SHF.L.U64.HI R5, R4, 0x4, R5 ;  /* 0x0000000404057819 */ /* 0x000fe20000010205 */
[-C--:B------:R-:W-:Y:S01]  /*89e0*/  FMUL R138, R138, R145.reuse ;  /* 0x000000918a8a7220 */ /* 0x080fe20000400000 */
[----:B------:R-:W-:Y:S01]  /*89f0*/  LEA.HI.X R9, R6, UR5, R9, 0x1, P0 ;  /* 0x0000000506097c11 */ /* 0x000fe200080f0c09 */
[-C--:B------:R-:W-:Y:S01]  /*8a00*/  FMUL R139, R139, R145.reuse ;  /* 0x000000918b8b7220 */ /* 0x080fe20000400000 */
[----:B------:R-:W-:Y:S01]  /*8a10*/  ISETP.GT.AND P0, PT, R3, RZ, P3 ;  /* 0x000000ff0300720c */ /* 0x000fe20001f04270 */
[-C--:B------:R-:W-:Y:S01]  /*8a20*/  FMUL R140, R140, R145.reuse ;  /* 0x000000918c8c7220 */ /* 0x080fe20000400000 */
[----:B------:R-:W-:Y:S01]  /*8a30*/  F2FP.BF16.F32.PACK_AB R136, RZ, R136 ;  /* 0x00000088ff88723e */ /* 0x000fe200000010ff */
[----:B------:R-:W-:Y:S01]  /*8a40*/  FMUL R141, R141, R145 ;  /* 0x000000918d8d7220 */ /* 0x000fe20000400000 */
[----:B------:R-:W-:Y:S01]  /*8a50*/  F2FP.BF16.F32.PACK_AB R137, RZ, R137 ;  /* 0x00000089ff89723e */ /* 0x000fe200000010ff */
[-C--:B------:R-:W-:Y:S01]  /*8a60*/  FMUL R142, R142, R145.reuse ;  /* 0x000000918e8e7220 */ /* 0x080fe20000400000 */
[----:B------:R-:W-:Y:S01]  /*8a70*/  LEA R4, P4, R4, R8, 0x4 ;  /* 0x0000000804047211 */ /* 0x000fe200078820ff */
[----:B------:R-:W-:Y:S01]  /*8a80*/  @P2 STG.E.U16 desc[UR36][R8.64], R136 ;  /* 0x0000008808002986 */ /* 0x000fe2000c101524 */
[----:B------:R-:W-:Y:S01]  /*8a90*/  ISETP.GT.AND P2, PT, R0, 0x8, PT ;  /* 0x000000080000780c */ /* 0x000fe20003f44270 */
[-C--:B------:R-:W-:Y:S01]  /*8aa0*/  FMUL R143, R143, R145.reuse ;  /* 0x000000918f8f7220 */ /* 0x080fe20000400000 */
[----:B------:R-:W-:Y:S01]  /*8ab0*/  ISETP.GT.AND P1, PT, R3, 0x8, P1 ;  /* 0x000000080300780c */ /* 0x000fe20000f24270 */
[--C-:B------:R-:W-:Y:S01]  /*8ac0*/  IMAD.X R5, R5, 0x1, R9.reuse, P4 ;  /* 0x0000000105057824 */ /* 0x100fe200020e0609 */
[C---:B------:R-:W-:Y:S01]  /*8ad0*/  ISETP.GT.AND P5, PT, R3.reuse, RZ, P2 ;  /* 0x000000ff0300720c */ /* 0x040fe200017a4270 */
[--C-:B------:R-:W-:Y:S01]  /*8ae0*/  @P0 IMAD.MOV.U32 R6, RZ, RZ, R8.reuse ;  /* 0x000000ffff060224 */ /* 0x100fe200078e0008 */
[----:B------:R-:W-:Y:S01]  /*8af0*/  ISETP.GT.AND P3, PT, R3, 0x8, P3 ;  /* 0x000000080300780c */ /* 0x000fe20001f64270 */
[--C-:B------:R-:W-:Y:S01]  /*8b00*/  @P0 IMAD.MOV.U32 R7, RZ, RZ, R9.reuse ;  /* 0x000000ffff070224 */ /* 0x100fe200078e0009 */
[----:B------:R-:W-:Y:S01]  /*8b10*/  F2FP.BF16.F32.PACK_AB R138, RZ, R138 ;  /* 0x0000008aff8a723e */ /* 0x000fe200000010ff */
[----:B------:R-:W-:Y:S01]  /*8b20*/  FMUL R128, R128, R145 ;  /* 0x0000009180807220 */ /* 0x000fe20000400000 */
[----:B------:R-:W-:Y:S01]  /*8b30*/  F2FP.BF16.F32.PACK_AB R139, RZ, R139 ;  /* 0x0000008bff8b723e */ /* 0x000fe200000010ff */
[-C--:B------:R-:W-:Y:S01]  /*8b40*/  FMUL R129, R129, R145.reuse ;  /* 0x0000009181817220 */ /* 0x080fe20000400000 */
[----:B------:R0:W-:Y:S01]  /*8b50*/  @P0 STG.E.U16 desc[UR36][R6.64+0x2], R137 ;  /* 0x0000028906000986 */ /* 0x0001e2000c101524 */
[----:B------:R-:W-:Y:S01]  /*8b60*/  ISETP.GT.AND P0, PT, R0, 0x9, PT ;  /* 0x000000090000780c */ /* 0x000fe20003f04270 */
[-C--:B------:R-:W-:Y:S01]  /*8b70*/  FMUL R130, R130, R145.reuse ;  /* 0x0000009182827220 */ /* 0x080fe20000400000 */
[----:B------:R-:W-:Y:S01]  /*8b80*/  F2FP.BF16.F32.PACK_AB R140, RZ, R140 ;  /* 0x0000008cff8c723e */ /* 0x000fe200000010ff */
[----:B------:R-:W-:Y:S01]  /*8b90*/  @P1 STG.E.U16 desc[UR36][R4.64], R138 ;  /* 0x0000008a04001986 */ /* 0x000fe2000c101524 */
[----:B------:R-:W-:Y:S01]  /*8ba0*/  ISETP.GT.AND P4, PT, R3, RZ, P0 ;  /* 0x000000ff0300720c */ /* 0x000fe20000784270 */
[----:B------:R-:W-:Y:S01]  /*8bb0*/  FMUL R131, R131, R145 ;  /* 0x0000009183837220 */ /* 0x000fe20000400000 */
[----:B------:R-:W-:Y:S01]  /*8bc0*/  ISETP.GT.AND P1, PT, R0, 0x10, PT ;  /* 0x000000100000780c */ /* 0x000fe20003f24270 */
[----:B------:R-:W-:Y:S01]  /*8bd0*/  @P3 STG.E.U16 desc[UR36][R4.64+0x2], R139 ;  /* 0x0000028b04003986 */ /* 0x000fe2000c101524 */
[----:B------:R-:W-:Y:S01]  /*8be0*/  F2FP.BF16.F32.PACK_AB R141, RZ, R141 ;  /* 0x0000008dff8d723e */ /* 0x000fe200000010ff */
[-C--:B------:R-:W-:Y:S01]  /*8bf0*/  FMUL R132, R132, R145.reuse ;  /* 0x0000009184847220 */ /* 0x080fe20000400000 */
[C---:B------:R-:W-:Y:S01]  /*8c00*/  ISETP.GT.AND P2, PT, R3.reuse, 0x8, P2 ;  /* 0x000000080300780c */ /* 0x040fe20001744270 */
[--C-:B0-----:R-:W-:Y:S01]  /*8c10*/  @P5 IMAD.MOV.U32 R6, RZ, RZ, R8.reuse ;  /* 0x000000ffff065224 */ /* 0x101fe200078e0008 */
[----:B------:R-:W-:Y:S01]  /*8c20*/  ISETP.GT.AND P3, PT, R3, 0x8, P0 ;  /* 0x000000080300780c */ /* 0x000fe20000764270 */
[--C-:B------:R-:W-:Y:S01]  /*8c30*/  @P5 IMAD.MOV.U32 R7, RZ, RZ, R9.reuse ;  /* 0x000000ffff075224 */ /* 0x100fe200078e0009 */
[----:B------:R-:W-:Y:S01]  /*8c40*/  ISETP.GT.AND P0, PT, R0, 0x11, PT ;  /* 0x000000110000780c */ /* 0x000fe20003f04270 */
[-C--:B------:R-:W-:Y:S01]  /*8c50*/  FMUL R133, R133, R145.reuse ;  /* 0x0000009185857220 */ /* 0x080fe20000400000 */
[----:B------:R-:W-:Y:S01]  /*8c60*/  F2FP.BF16.F32.PACK_AB R142, RZ, R142 ;  /* 0x0000008eff8e723e */ /* 0x000fe200000010ff */
[-C--:B------:R-:W-:Y:S01]  /*8c70*/  FMUL R134, R134, R145.reuse ;  /* 0x0000009186867220 */ /* 0x080fe20000400000 */
[----:B------:R0:W-:Y:S01]  /*8c80*/  @P5 STG.E.U16 desc[UR36][R6.64+0x10], R140 ;  /* 0x0000108c06005986 */ /* 0x0001e2000c101524 */
[----:B------:R-:W-:Y:S01]  /*8c90*/  ISETP.GT.AND P5, PT, R3, RZ, P1 ;  /* 0x000000ff0300720c */ /* 0x000fe20000fa4270 */
[----:B------:R-:W-:Y:S01]  /*8ca0*/  FMUL R135, R135, R145 ;  /* 0x0000009187877220 */ /* 0x000fe20000400000 */
[----:B------:R-:W-:Y:S01]  /*8cb0*/  F2FP.BF16.F32.PACK_AB R143, RZ, R143 ;  /* 0x0000008fff8f723e */ /* 0x000fe200000010ff */
[-C--:B------:R-:W-:Y:S01]  /*8cc0*/  FMUL R120, R120, R145.reuse ;  /* 0x0000009178787220 */ /* 0x080fe20000400000 */
[----:B------:R-:W-:Y:S01]  /*8cd0*/  F2FP.BF16.F32.PACK_AB R128, RZ, R128 ;  /* 0x00000080ff80723e */ /* 0x000fe200000010ff */
[----:B------:R-:W-:Y:S01]  /*8ce0*/  FMUL R121, R121, R145 ;  /* 0x0000009179797220 */ /* 0x000fe20000400000 */
[----:B------:R-:W-:Y:S01]  /*8cf0*/  F2FP.BF16.F32.PACK_AB R129, RZ, R129 ;  /* 0x00000081ff81723e */ /* 0x000fe200000010ff */
[-C--:B------:R-:W-:Y:S01]  /*8d00*/  FMUL R122, R122, R145.reuse ;  /* 0x000000917a7a7220 */ /* 0x080fe20000400000 */
[----:B------:R-:W-:Y:S01]  /*8d10*/  ISETP.GT.AND P1, PT, R3, 0x8, P1 ;  /* 0x000000080300780c */ /* 0x000fe20000f24270 */
[----:B------:R-:W-:Y:S01]  /*8d20*/  FMUL R123, R123, R145 ;  /* 0x000000917b7b7220 */ /* 0x000fe20000400000 */
[----:B------:R-:W-:Y:S01]  /*8d30*/  F2FP.BF16.F32.PACK_AB R130, RZ, R130 ;  /* 0x00000082ff82723e */ /* 0x000fe200000010ff */
[--C-:B0-----:R-:W-:Y:S01]  /*8d40*/  @P4 IMAD.MOV.U32 R6, RZ, RZ, R8.reuse ;  /* 0x000000ffff064224 */ /* 0x101fe200078e0008 */
[----:B------:R-:W-:Y:S01]  /*8d50*/  F2FP.BF16.F32.PACK_AB R131, RZ, R131 ;  /* 0x00000083ff83723e */ /* 0x000fe200000010ff */
[--C-:B------:R-:W-:Y:S01]  /*8d60*/  @P4 IMAD.MOV.U32 R7, RZ, RZ, R9.reuse ;  /* 0x000000ffff074224 */ /* 0x100fe200078e0009 */
[----:B------:R-:W-:Y:S01]  /*8d70*/  F2FP.BF16.F32.PACK_AB R132, RZ, R132 ;  /* 0x00000084ff84723e */ /* 0x000fe200000010ff */
[----:B------:R-:W-:Y:S01]  /*8d80*/  FMUL R124, R124, R145 ;  /* 0x000000917c7c7220 */ /* 0x000fe20000400000 */
[----:B------:R-:W-:Y:S01]  /*8d90*/  F2FP.BF16.F32.PACK_AB R133, RZ, R133 ;  /* 0x00000085ff85723e */ /* 0x000fe200000010ff */
[-C--:B------:R-:W-:Y:S01]  /*8da0*/  FMUL R125, R125, R145.reuse ;  /* 0x000000917d7d7220 */ /* 0x080fe20000400000 */
[----:B------:R0:W-:Y:S01]  /*8db0*/  @P4 STG.E.U16 desc[UR36][R6.64+0x12], R141 ;  /* 0x0000128d06004986 */ /* 0x0001e2000c101524 */
[----:B------:R-:W-:Y:S01]  /*8dc0*/  ISETP.GT.AND P4, PT, R3, RZ, P0 ;  /* 0x000000ff0300720c */ /* 0x000fe20000784270 */
[-C--:B------:R-:W-:Y:S01]  /*8dd0*/  FMUL R126, R126, R145.reuse ;  /* 0x000000917e7e7220 */ /* 0x080fe20000400000 */
[----:B------:R-:W-:Y:S01]  /*8de0*/  F2FP.BF16.F32.PACK_AB R134, RZ, R134 ;  /* 0x00000086ff86723e */ /* 0x000fe200000010ff */
[----:B------:R-:W-:Y:S01]  /*8df0*/  @P2 STG.E.U16 desc[UR36][R4.64+0x10], R142 ;  /* 0x0000108e04002986 */ /* 0x000fe2000c101524 */
[----:B------:R-:W-:Y:S01]  /*8e00*/  ISETP.GT.AND P2, PT, R0, 0x18, PT ;  /* 0x000000180000780c */ /* 0x000fe20003f44270 */
[----:B------:R-:W-:Y:S01]  /*8e10*/  FMUL R127, R127, R145 ;  /* 0x000000917f7f7220 */ /* 0x000fe20000400000 */
[----:B------:R-:W-:Y:S01]  /*8e20*/  F2FP.BF16.F32.PACK_AB R135, RZ, R135 ;  /* 0x00000087ff87723e */ /* 0x000fe200000010ff */
[----:B------:R-:W-:Y:S01]  /*8e30*/  @P3 STG.E.U16 desc[UR36][R4.64+0x12], R143 ;  /* 0x0000128f04003986 */ /* 0x000fe2000c101524 */
[----:B------:R-:W-:Y:S01]  /*8e40*/  ISETP.GT.AND P3, PT, R3, 0x8, P0 ;  /* 0x000000080300780c */ /* 0x000fe20000764270 */
[----:B------:R-:W-:Y:S01]  /*8e50*/  FMUL R112, R112, R145 ;  /* 0x0000009170707220 */ /* 0x000fe20000400000 */
[----:B------:R-:W-:Y:S01]  /*8e60*/  ISETP.GT.AND P0, PT, R0, 0x19, PT ;  /* 0x000000190000780c */ /* 0x000fe20003f04270 */
[--C-:B0-----:R-:W-:Y:S01]  /*8e70*/  @P5 IMAD.MOV.U32 R6, RZ, RZ, R8.reuse ;  /* 0x000000ffff065224 */ /* 0x101fe200078e0008 */
[----:B------:R-:W-:Y:S01]  /*8e80*/  F2FP.BF16.F32.PACK_AB R120, RZ, R120 ;  /* 0x00000078ff78723e */ /* 0x000fe200000010ff */
[--C-:B------:R-:W-:Y:S01]  /*8e90*/  @P5 IMAD.MOV.U32 R7, RZ, RZ, R9.reuse ;  /* 0x000000ffff075224 */ /* 0x100fe200078e0009 */
[----:B------:R-:W-:Y:S01]  /*8ea0*/  F2FP.BF16.F32.PACK_AB R121, RZ, R121 ;  /* 0x00000079ff79723e */ /* 0x000fe200000010ff */
        /* <DEDUP_REMOVED lines=12> */
[----:B------:R-:W-:Y:S01]  /*8f70*/  F2FP.BF16.F32.PACK_AB R126, RZ, R126 ;  /* 0x0000007eff7e723e */ /* 0x000fe200000010ff */
[----:B------:R-:W-:Y:S01]  /*8f80*/  FMUL R119, R119, R145 ;  /* 0x0000009177777220 */ /* 0x000fe20000400000 */
[----:B------:R-:W-:Y:S01]  /*8f90*/  F2FP.BF16.F32.PACK_AB R127, RZ, R127 ;  /* 0x0000007fff7f723e */ /* 0x000fe200000010ff */
        /* <DEDUP_REMOVED lines=8> */
[C---:B------:R-:W-:Y:S01]  /*9020*/  ISETP.GT.AND P4, PT, R3.reuse, RZ, P0 ;  /* 0x000000ff0300720c */ /* 0x040fe20000784270 */
[----:B------:R-:W-:Y:S01]  /*9030*/  FMUL R106, R106, R145 ;  /* 0x000000916a6a7220 */ /* 0x000fe20000400000 */
[----:B------:R-:W-:Y:S01]  /*9040*/  F2FP.BF16.F32.PACK_AB R115, RZ, R115 ;  /* 0x00000073ff73723e */ /* 0x000fe200000010ff */
[----:B------:R-:W-:Y:S01]  /*9050*/  @P1 STG.E.U16 desc[UR36][R4.64+0x20], R130 ;  /* 0x0000208204001986 */ /* 0x000fe2000c101524 */
[----:B------:R-:W-:Y:S01]  /*9060*/  ISETP.GT.AND P1, PT, R3, 0x8, P2 ;  /* 0x000000080300780c */ /* 0x000fe20001724270 */
[-C--:B------:R-:W-:Y:S01]  /*9070*/  FMUL R107, R107, R145.reuse ;  /* 0x000000916b6b7220 */ /* 0x080fe20000400000 */
[----:B------:R-:W-:Y:S01]  /*9080*/  ISETP.GT.AND P2, PT, R0, 0x20, PT ;  /* 0x000000200000780c */ /* 0x000fe20003f44270 */
        /* <DEDUP_REMOVED lines=251> */
[----:B0-----:R-:W-:Y:S01]  /*a040*/  @P4 IMAD.MOV.U32 R6, RZ, RZ, R8 ;  /* 0x000000ffff064224 */ /* 0x001fe200078e0008 */
[----:B------:R-:W-:Y:S01]  /*a050*/  F2FP.BF16.F32.PACK_AB R36, RZ, R36 ;  /* 0x00000024ff24723e */ /* 0x000fe200000010ff */
[----:B------:R-:W-:Y:S01]  /*a060*/  @P4 IMAD.MOV.U32 R7, RZ, RZ, R9 ;  /* 0x000000ffff074224 */ /* 0x000fe200078e0009 */
        /* <DEDUP_REMOVED lines=10> */
[----:B------:R-:W-:Y:S01]  /*a110*/  FMUL R31, R31, R145 ;  /* 0x000000911f1f7220 */ /* 0x000fe20000400000 */
[----:B------:R-:W-:Y:S01]  /*a120*/  ISETP.GT.AND P2, PT, R0, 0x58, PT ;  /* 0x000000580000780c */ /* 0x000fe20003f44270 */
[----:B------:R-:W-:Y:S01]  /*a130*/  @P3 STG.E.U16 desc[UR36][R4.64+0x92], R111 ;  /* 0x0000926f04003986 */ /* 0x000fe2000c101524 */
[----:B------:R-:W-:-:S02]  /*a140*/  ISETP.GT.AND P3, PT, R3, 0x8, P0 ;  /* 0x000000080300780c */ /* 0x000fc40000764270 */
[----:B------:R-:W-:Y:S01]  /*a150*/  ISETP.GT.AND P0, PT, R0, 0x59, PT ;  /* 0x000000590000780c */ /* 0x000fe20003f04270 */
[----:B0-----:R-:W-:Y:S01]  /*a160*/  @P5 IMAD.MOV.U32 R6, RZ, RZ, R8 ;  /* 0x000000ffff065224 */ /* 0x001fe200078e0008 */
[----:B------:R-:W-:Y:S01]  /*a170*/  F2FP.BF16.F32.PACK_AB R24, RZ, R24 ;  /* 0x00000018ff18723e */ /* 0x000fe200000010ff */
[----:B------:R-:W-:Y:S01]  /*a180*/  @P5 IMAD.MOV.U32 R7, RZ, RZ, R9 ;  /* 0x000000ffff075224 */ /* 0x000fe200078e0009 */
[----:B------:R-:W-:Y:S02]  /*a190*/  F2FP.BF16.F32.PACK_AB R25, RZ, R25 ;  /* 0x00000019ff19723e */ /* 0x000fe400000010ff */
[----:B------:R-:W-:Y:S02]  /*a1a0*/  F2FP.BF16.F32.PACK_AB R26, RZ, R26 ;  /* 0x0000001aff1a723e */ /* 0x000fe400000010ff */
[----:B------:R0:W-:Y:S01]  /*a1b0*/  @P5 STG.E.U16 desc[UR36][R6.64+0xa0], R96 ;  /* 0x0000a06006005986 */ /* 0x0001e2000c101524 */
[----:B------:R-:W-:Y:S02]  /*a1c0*/  ISETP.GT.AND P5, PT, R3, RZ, P2 ;  /* 0x000000ff0300720c */ /* 0x000fe400017a4270 */
[----:B------:R-:W-:-:S02]  /*a1d0*/  F2FP.BF16.F32.PACK_AB R27, RZ, R27 ;  /* 0x0000001bff1b723e */ /* 0x000fc400000010ff */
[----:B------:R-:W-:Y:S02]  /*a1e0*/  F2FP.BF16.F32.PACK_AB R28, RZ, R28 ;  /* 0x0000001cff1c723e */ /* 0x000fe400000010ff */
[----:B------:R-:W-:Y:S02]  /*a1f0*/  F2FP.BF16.F32.PACK_AB R29, RZ, R29 ;  /* 0x0000001dff1d723e */ /* 0x000fe400000010ff */
[----:B------:R-:W-:Y:S02]  /*a200*/  F2FP.BF16.F32.PACK_AB R30, RZ, R30 ;  /* 0x0000001eff1e723e */ /* 0x000fe400000010ff */
[----:B------:R-:W-:Y:S01]  /*a210*/  F2FP.BF16.F32.PACK_AB R31, RZ, R31 ;  /* 0x0000001fff1f723e */ /* 0x000fe200000010ff */
[----:B0-----:R-:W-:Y:S02]  /*a220*/  @P4 IMAD.MOV.U32 R6, RZ, RZ, R8 ;  /* 0x000000ffff064224 */ /* 0x001fe400078e0008 */
[----:B------:R-:W-:-:S05]  /*a230*/  @P4 IMAD.MOV.U32 R7, RZ, RZ, R9 ;  /* 0x000000ffff074224 */ /* 0x000fca00078e0009 */
[----:B------:R0:W-:Y:S01]  /*a240*/  @P4 STG.E.U16 desc[UR36][R6.64+0xa2], R97 ;  /* 0x0000a26106004986 */ /* 0x0001e2000c101524 */
[----:B------:R-:W-:-:S03]  /*a250*/  ISETP.GT.AND P4, PT, R3, RZ, P0 ;  /* 0x000000ff0300720c */ /* 0x000fc60000784270 */
[----:B------:R-:W-:Y:S01]  /*a260*/  @P1 STG.E.U16 desc[UR36][R4.64+0xa0], R98 ;  /* 0x0000a06204001986 */ /* 0x000fe2000c101524 */
[C---:B------:R-:W-:Y:S02]  /*a270*/  ISETP.GT.AND P1, PT, R3.reuse, 0x8, P2 ;  /* 0x000000080300780c */ /* 0x040fe40001724270 */
[C---:B------:R-:W-:Y:S01]  /*a280*/  ISETP.GT.AND P2, PT, R0.reuse, 0x60, PT ;  /* 0x000000600000780c */ /* 0x040fe20003f44270 */
[----:B------:R-:W-:Y:S01]  /*a290*/  @P3 STG.E.U16 desc[UR36][R4.64+0xa2], R99 ;  /* 0x0000a26304003986 */ /* 0x000fe2000c101524 */
[----:B------:R-:W-:Y:S02]  /*a2a0*/  ISETP.GT.AND P3, PT, R3, 0x8, P0 ;  /* 0x000000080300780c */ /* 0x000fe40000764270 */
[----:B------:R-:W-:Y:S01]  /*a2b0*/  ISETP.GT.AND P0, PT, R0, 0x61, PT ;  /* 0x000000610000780c */ /* 0x000fe20003f04270 */
[----:B0-----:R-:W-:Y:S02]  /*a2c0*/  @P5 IMAD.MOV.U32 R6, RZ, RZ, R8 ;  /* 0x000000ffff065224 */ /* 0x001fe400078e0008 */
[----:B------:R-:W-:-:S05]  /*a2d0*/  @P5 IMAD.MOV.U32 R7, RZ, RZ, R9 ;  /* 0x000000ffff075224 */ /* 0x000fca00078e0009 */
[----:B------:R0:W-:Y:S01]  /*a2e0*/  @P5 STG.E.U16 desc[UR36][R6.64+0xb0], R100 ;  /* 0x0000b06406005986 */ /* 0x0001e2000c101524 */
[----:B------:R-:W-:Y:S01]  /*a2f0*/  ISETP.GT.AND P5, PT, R3, RZ, P2 ;  /* 0x000000ff0300720c */ /* 0x000fe200017a4270 */
        /* <DEDUP_REMOVED lines=181> */
[C---:B------:R-:W-:Y:S02]  /*ae50*/  ISETP.GT.AND P5, PT, R3.reuse, RZ, P2 ;  /* 0x000000ff0300720c */ /* 0x040fe400017a4270 */
[----:B------:R-:W-:Y:S01]  /*ae60*/  ISETP.GT.AND P2, PT, R3, 0x8, P2 ;  /* 0x000000080300780c */ /* 0x000fe20001744270 */
[----:B0-----:R-:W-:Y:S02]  /*ae70*/  @P4 IMAD.MOV.U32 R6, RZ, RZ, R8 ;  /* 0x000000ffff064224 */ /* 0x001fe400078e0008 */
[----:B------:R-:W-:-:S05]  /*ae80*/  @P4 IMAD.MOV.U32 R7, RZ, RZ, R9 ;  /* 0x000000ffff074224 */ /* 0x000fca00078e0009 */
[----:B------:R0:W-:Y:S01]  /*ae90*/  @P4 STG.E.U16 desc[UR36][R6.64+0x182], R41 ;  /* 0x0001822906004986 */ /* 0x0001e2000c101524 */
[C---:B------:R-:W-:Y:S02]  /*aea0*/  ISETP.GT.AND P4, PT, R3.reuse, RZ, P0 ;  /* 0x000000ff0300720c */ /* 0x040fe40000784270 */
[----:B------:R-:W-:Y:S01]  /*aeb0*/  ISETP.GT.AND P0, PT, R3, 0x8, P0 ;  /* 0x000000080300780c */ /* 0x000fe20000704270 */
[----:B------:R-:W-:Y:S01]  /*aec0*/  @P1 STG.E.U16 desc[UR36][R4.64+0x180], R42 ;  /* 0x0001802a04001986 */ /* 0x000fe2000c101524 */
[----:B------:R-:W-:-:S03]  /*aed0*/  ISETP.GT.AND P1, PT, R0, 0xd1, PT ;  /* 0x000000d10000780c */ /* 0x000fc60003f24270 */
[----:B------:R-:W-:Y:S01]  /*aee0*/  @P3 STG.E.U16 desc[UR36][R4.64+0x182], R43 ;  /* 0x0001822b04003986 */ /* 0x000fe2000c101524 */
        /* <DEDUP_REMOVED lines=9> */
[----:B------:R-:W-:Y:S04]  /*af80*/  @P2 STG.E.U16 desc[UR36][R4.64+0x190], R46 ;  /* 0x0001902e04002986 */ /* 0x000fe8000c101524 */
[----:B------:R-:W-:Y:S01]  /*af90*/  @P0 STG.E.U16 desc[UR36][R4.64+0x192], R47 ;  /* 0x0001922f04000986 */ /* 0x000fe2000c101524 */
[----:B------:R-:W-:Y:S01]  /*afa0*/  ISETP.GT.AND P0, PT, R3, 0x8, P3 ;  /* 0x000000080300780c */ /* 0x000fe20001f04270 */
[----:B0-----:R-:W-:Y:S02]  /*afb0*/  @P5 IMAD.MOV.U32 R6, RZ, RZ, R8 ;  /* 0x000000ffff065224 */ /* 0x001fe400078e0008 */
[----:B------:R-:W-:-:S05]  /*afc0*/  @P5 IMAD.MOV.U32 R7, RZ, RZ, R9 ;  /* 0x000000ffff075224 */ /* 0x000fca00078e0009 */
[----:B------:R0:W-:Y:S01]  /*afd0*/  @P5 STG.E.U16 desc[UR36][R6.64+0x1a0], R32 ;  /* 0x0001a02006005986 */ /* 0x0001e2000c101524 */
[----:B------:R-:W-:Y:S02]  /*afe0*/  ISETP.GT.AND P5, PT, R3, 0x8, P1 ;  /* 0x000000080300780c */ /* 0x000fe40000fa4270 */
[----:B------:R-:W-:-:S04]  /*aff0*/  ISETP.GT.AND P1, PT, R0, 0xd9, PT ;  /* 0x000000d90000780c */ /* 0x000fc80003f24270 */
[----:B------:R-:W-:Y:S01]  /*b000*/  ISETP.GT.AND P3, PT, R3, RZ, P1 ;  /* 0x000000ff0300720c */ /* 0x000fe20000f64270 */
[----:B0-----:R-:W-:Y:S02]  /*b010*/  @P4 IMAD.MOV.U32 R6, RZ, RZ, R8 ;  /* 0x000000ffff064224 */ /* 0x001fe400078e0008 */
[----:B------:R-:W-:-:S05]  /*b020*/  @P4 IMAD.MOV.U32 R7, RZ, RZ, R9 ;  /* 0x000000ffff074224 */ /* 0x000fca00078e0009 */
[----:B------:R0:W-:Y:S01]  /*b030*/  @P4 STG.E.U16 desc[UR36][R6.64+0x1a2], R33 ;  /* 0x0001a22106004986 */ /* 0x0001e2000c101524 */
[----:B------:R-:W-:-:S03]  /*b040*/  ISETP.GT.AND P4, PT, R0, 0xd8, PT ;  /* 0x000000d80000780c */ /* 0x000fc60003f84270 */
[----:B------:R-:W-:Y:S01]  /*b050*/  @P0 STG.E.U16 desc[UR36][R4.64+0x1a0], R34 ;  /* 0x0001a02204000986 */ /* 0x000fe2000c101524 */
[C---:B------:R-:W-:Y:S02]  /*b060*/  ISETP.GT.AND P2, PT, R3.reuse, RZ, P4 ;  /* 0x000000ff0300720c */ /* 0x040fe40002744270 */
[C---:B------:R-:W-:Y:S01]  /*b070*/  ISETP.GT.AND P4, PT, R3.reuse, 0x8, P4 ;  /* 0x000000080300780c */ /* 0x040fe20002784270 */
[----:B------:R-:W-:Y:S01]  /*b080*/  @P5 STG.E.U16 desc[UR36][R4.64+0x1a2], R35 ;  /* 0x0001a22304005986 */ /* 0x000fe2000c101524 */
[----:B------:R-:W-:Y:S02]  /*b090*/  ISETP.GT.AND P5, PT, R3, 0x8, P1 ;  /* 0x000000080300780c */ /* 0x000fe40000fa4270 */
[C---:B------:R-:W-:Y:S02]  /*b0a0*/  ISETP.GT.AND P0, PT, R0.reuse, 0xe1, PT ;  /* 0x000000e10000780c */ /* 0x040fe40003f04270 */
[----:B------:R-:W-:-:S05]  /*b0b0*/  ISETP.GT.AND P1, PT, R0, 0xe9, PT ;  /* 0x000000e90000780c */ /* 0x000fca0003f24270 */
[----:B0-----:R-:W-:Y:S02]  /*b0c0*/  @P2 IMAD.MOV.U32 R6, RZ, RZ, R8 ;  /* 0x000000ffff062224 */ /* 0x001fe400078e0008 */
[----:B------:R-:W-:-:S05]  /*b0d0*/  @P2 IMAD.MOV.U32 R7, RZ, RZ, R9 ;  /* 0x000000ffff072224 */ /* 0x000fca00078e0009 */
[----:B------:R0:W-:Y:S01]  /*b0e0*/  @P2 STG.E.U16 desc[UR36][R6.64+0x1b0], R36 ;  /* 0x0001b02406002986 */ /* 0x0001e2000c101524 */
[----:B------:R-:W-:Y:S01]  /*b0f0*/  ISETP.GT.AND P2, PT, R0, 0xe8, PT ;  /* 0x000000e80000780c */ /* 0x000fe20003f44270 */
        /* <DEDUP_REMOVED lines=8> */
[C---:B------:R-:W-:Y:S02]  /*b180*/  ISETP.GT.AND P5, PT, R3.reuse, RZ, P0 ;  /* 0x000000ff0300720c */ /* 0x040fe400007a4270 */
[----:B------:R-:W-:-:S07]  /*b190*/  ISETP.GT.AND P0, PT, R3, 0x8, P0 ;  /* 0x000000080300780c */ /* 0x000fce0000704270 */
[----:B0-----:R-:W-:Y:S02]  /*b1a0*/  @P4 IMAD.MOV.U32 R6, RZ, RZ, R8 ;  /* 0x000000ffff064224 */ /* 0x001fe400078e0008 */
[----:B------:R-:W-:Y:S02]  /*b1b0*/  @P4 IMAD.MOV.U32 R7, RZ, RZ, R9 ;  /* 0x000000ffff074224 */ /* 0x000fe400078e0009 */
[----:B------:R-:W-:-:S03]  /*b1c0*/  @P3 IMAD.MOV.U32 R2, RZ, RZ, R4 ;  /* 0x000000ffff023224 */ /* 0x000fc600078e0004 */
[----:B------:R0:W-:Y:S01]  /*b1d0*/  @P4 STG.E.U16 desc[UR36][R6.64+0x1c0], R24 ;  /* 0x0001c01806004986 */ /* 0x0001e2000c101524 */
[C---:B------:R-:W-:Y:S02]  /*b1e0*/  ISETP.GT.AND P4, PT, R3.reuse, RZ, P1 ;  /* 0x000000ff0300720c */ /* 0x040fe40000f84270 */
[----:B------:R-:W-:Y:S01]  /*b1f0*/  ISETP.GT.AND P1, PT, R3, 0x8, P1 ;  /* 0x000000080300780c */ /* 0x000fe20000f24270 */
[----:B0-----:R-:W-:Y:S02]  /*b200*/  @P5 IMAD.MOV.U32 R6, RZ, RZ, R8 ;  /* 0x000000ffff065224 */ /* 0x001fe400078e0008 */
[----:B------:R-:W-:-:S05]  /*b210*/  @P5 IMAD.MOV.U32 R7, RZ, RZ, R9 ;  /* 0x000000ffff075224 */ /* 0x000fca00078e0009 */
[----:B------:R-:W-:Y:S01]  /*b220*/  @P5 STG.E.U16 desc[UR36][R6.64+0x1c2], R25 ;  /* 0x0001c21906005986 */ /* 0x000fe2000c101524 */
[C---:B------:R-:W-:Y:S02]  /*b230*/  ISETP.GT.AND P5, PT, R3.reuse, RZ, P2 ;  /* 0x000000ff0300720c */ /* 0x040fe400017a4270 */
[----:B------:R-:W-:Y:S01]  /*b240*/  ISETP.GT.AND P2, PT, R3, 0x8, P2 ;  /* 0x000000080300780c */ /* 0x000fe20001744270 */
[----:B------:R-:W-:-:S05]  /*b250*/  @P3 IMAD.MOV.U32 R3, RZ, RZ, R5 ;  /* 0x000000ffff033224 */ /* 0x000fca00078e0005 */
[----:B------:R0:W-:Y:S02]  /*b260*/  @P3 STG.E.U16 desc[UR36][R2.64+0x1c0], R26 ;  /* 0x0001c01a02003986 */ /* 0x0001e4000c101524 */
[----:B0-----:R-:W-:Y:S02]  /*b270*/  @P0 IMAD.MOV.U32 R2, RZ, RZ, R4 ;  /* 0x000000ffff020224 */ /* 0x001fe400078e0004 */
[----:B------:R-:W-:-:S05]  /*b280*/  @P0 IMAD.MOV.U32 R3, RZ, RZ, R5 ;  /* 0x000000ffff030224 */ /* 0x000fca00078e0005 */
[----:B------:R0:W-:Y:S02]  /*b290*/  @P0 STG.E.U16 desc[UR36][R2.64+0x1c2], R27 ;  /* 0x0001c21b02000986 */ /* 0x0001e4000c101524 */
[----:B0-----:R-:W-:Y:S02]  /*b2a0*/  @P5 IMAD.MOV.U32 R2, RZ, RZ, R8 ;  /* 0x000000ffff025224 */ /* 0x001fe400078e0008 */
[----:B------:R-:W-:-:S05]  /*b2b0*/  @P5 IMAD.MOV.U32 R3, RZ, RZ, R9 ;  /* 0x000000ffff035224 */ /* 0x000fca00078e0009 */
[----:B------:R0:W-:Y:S04]  /*b2c0*/  @P5 STG.E.U16 desc[UR36][R2.64+0x1d0], R28 ;  /* 0x0001d01c02005986 */ /* 0x0001e8000c101524 */
[----:B------:R1:W-:Y:S01]  /*b2d0*/  @P4 STG.E.U16 desc[UR36][R8.64+0x1d2], R29 ;  /* 0x0001d21d08004986 */ /* 0x0003e2000c101524 */
[----:B0-----:R-:W-:Y:S02]  /*b2e0*/  @P2 IMAD.MOV.U32 R2, RZ, RZ, R4 ;  /* 0x000000ffff022224 */ /* 0x001fe400078e0004 */
[----:B------:R-:W-:-:S05]  /*b2f0*/  @P2 IMAD.MOV.U32 R3, RZ, RZ, R5 ;  /* 0x000000ffff032224 */ /* 0x000fca00078e0005 */
[----:B------:R1:W-:Y:S04]  /*b300*/  @P2 STG.E.U16 desc[UR36][R2.64+0x1d0], R30 ;  /* 0x0001d01e02002986 */ /* 0x0003e8000c101524 */
[----:B------:R1:W-:Y:S02]  /*b310*/  @P1 STG.E.U16 desc[UR36][R4.64+0x1d2], R31 ;  /* 0x0001d21f04001986 */ /* 0x0003e4000c101524 */
.L_x_275:
[----:B------:R-:W-:Y:S05]  /*b320*/  BSYNC B0 ;  /* 0x0000000000007941 */ /* 0x000fea0003800000 */
.L_x_37:
[----:B-1----:R-:W2:Y:S01]  /*b330*/  LDL.64 R2, [R1] ;  /* 0x0000000001027983 */ /* 0x002ea20000100a00 */
[----:B------:R-:W-:Y:S01]  /*b340*/  ULDC.64 UR4, c[0x0][0x650] ;  /* 0x0001940000047ab9 */ /* 0x000fe20000000a00 */
[----:B------:R1:W-:Y:S01]  /*b350*/  SYNCS.ARRIVE.TRANS64.A1T0 RZ, [R154+UR44], RZ ;  /* 0x000000ff9aff79a7 */ /* 0x0003e2000810002c */
[----:B0-----:R-:W-:Y:S01]  /*b360*/  PRMT R0, RZ, 0x7610, R0 ;  /* 0x00007610ff007816 */ /* 0x001fe20000000000 */
[----:B------:R-:W-:Y:S02]  /*b370*/  IMAD.MOV.U32 R19, RZ, RZ, -0x1 ;  /* 0xffffffffff137424 */ /* 0x000fe400078e00ff */
[----:B-----5:R-:W-:Y:S01]  /*b380*/  IMAD.MOV.U32 R22, RZ, RZ, -0x1 ;  /* 0xffffffffff167424 */ /* 0x020fe200078e00ff */
[----:B--2---:R-:W-:-:S04]  /*b390*/  LEA R18, P0, R2, R18, 0x1 ;  /* 0x0000001202127211 */ /* 0x004fc800078008ff */
[----:B------:R-:W-:Y:S01]  /*b3a0*/  LEA.HI.X R17, R2, R17, R23, 0x1, P0 ;  /* 0x0000001102117211 */ /* 0x000fe200000f0c17 */
[----:B------:R-:W-:Y:S01]  /*b3b0*/  IMAD.MOV.U32 R2, RZ, RZ, -0x1 ;  /* 0xffffffffff027424 */ /* 0x000fe200078e00ff */
[----:B------:R-:W-:-:S04]  /*b3c0*/  ISETP.GE.U32.AND P0, PT, R18, UR4, PT ;  /* 0x0000000412007c0c */ /* 0x000fc8000bf06070 */
[----:B------:R-:W-:-:S13]  /*b3d0*/  ISETP.GE.U32.AND.EX P0, PT, R17, UR5, PT, P0 ;  /* 0x0000000511007c0c */ /* 0x000fda000bf06100 */
[----:B-1----:R-:W-:Y:S05]  /*b3e0*/  @P0 BRA `(.L_x_276) ;  /* 0x0000000400700947 */ /* 0x002fea0003800000 */
[----:B------:R-:W0:Y:S01]  /*b3f0*/  S2R R10, SR_CTAID.X ;  /* 0x00000000000a7919 */ /* 0x000e220000002500 */
[----:B------:R-:W1:Y:S01]  /*b400*/  LDC.64 R8, c[0x0][0x628] ;  /* 0x00018a00ff087b82 */ /* 0x000e620000000a00 */
[----:B------:R-:W-:Y:S01]  /*b410*/  ULDC UR4, c[0x0][0x150] ;  /* 0x0000540000047ab9 */ /* 0x000fe20000000800 */
[----:B------:R-:W-:Y:S01]  /*b420*/  IMAD.MOV.U32 R6, RZ, RZ, R18 ;  /* 0x000000ffff067224 */ /* 0x000fe200078e0012 */
[----:B------:R-:W2:Y:S01]  /*b430*/  S2R R20, SR_CTAID.Y ;  /* 0x0000000000147919 */ /* 0x000ea20000002600 */
[----:B------:R-:W-:-:S04]  /*b440*/  IMAD.MOV.U32 R7, RZ, RZ, R17 ;  /* 0x000000ffff077224 */ /* 0x000fc800078e0011 */
[----:B------:R-:W2:Y:S08]  /*b450*/  LDC R15, c[0x0][0x144] ;  /* 0x00005100ff0f7b82 */ /* 0x000eb00000000800 */
[----:B------:R-:W2:Y:S08]  /*b460*/  LDC R0, c[0x0][0x630] ;  /* 0x00018c00ff007b82 */ /* 0x000eb00000000800 */
[----:B------:R-:W2:Y:S01]  /*b470*/  LDC.64 R12, c[0x0][0x620] ;  /* 0x00018800ff0c7b82 */ /* 0x000ea20000000a00 */
[----:B-1----:R-:W-:-:S04]  /*b480*/  ISETP.NE.U32.AND P0, PT, R8, RZ, PT ;  /* 0x000000ff0800720c */ /* 0x002fc80003f05070 */
[----:B------:R-:W-:Y:S02]  /*b490*/  ISETP.NE.AND.EX P0, PT, R9, RZ, PT, P0 ;  /* 0x000000ff0900720c */ /* 0x000fe40003f05300 */
[----:B0-----:R-:W-:-:S05]  /*b4a0*/  I2FP.F32.U32 R2, R10 ;  /* 0x0000000a00027245 */ /* 0x001fca0000201000 */
[----:B------:R-:W-:-:S04]  /*b4b0*/  FMUL R2, R2, UR4 ;  /* 0x0000000402027c20 */ /* 0x000fc80008400000 */
[----:B------:R0:W1:Y:S02]  /*b4c0*/  F2I.U32.TRUNC.NTZ R14, R2 ;  /* 0x00000002000e7305 */ /* 0x000064000020f000 */
[----:B------:R-:W-:Y:S05]  /*b4d0*/  @!P0 BRA `(.L_x_277) ;  /* 0x0000000000288947 */ /* 0x000fea0003800000 */
[----:B------:R-:W5:Y:S02]  /*b4e0*/  LDC R3, c[0x0][0x634] ;  /* 0x00018d00ff037b82 */ /* 0x000f640000000800 */
[----:B-----5:R-:W-:-:S05]  /*b4f0*/  IADD3 R7, P0, R18, R3, RZ ;  /* 0x0000000312077210 */ /* 0x020fca0007f1e0ff */
[----:B------:R-:W-:-:S04]  /*b500*/  IMAD.X R11, RZ, RZ, R17, P0 ;  /* 0x000000ffff0b7224 */ /* 0x000fc800000e0611 */
[----:B0-----:R-:W-:-:S04]  /*b510*/  IMAD.WIDE.U32 R2, R11, R8, RZ ;  /* 0x000000080b027225 */ /* 0x001fc800078e00ff */
[----:B---34-:R-:W-:-:S04]  /*b520*/  IMAD.WIDE.U32 R4, P0, R7, R9, R2 ;  /* 0x0000000907047225 */ /* 0x018fc80007800002 */
[----:B------:R-:W-:-:S04]  /*b530*/  IMAD.WIDE.U32 R2, R7, R8, RZ ;  /* 0x0000000807027225 */ /* 0x000fc800078e00ff */
[----:B------:R-:W-:Y:S01]  /*b540*/  IMAD.X R7, RZ, RZ, RZ, P0 ;  /* 0x000000ffff077224 */ /* 0x000fe200000e06ff */
[----:B------:R-:W-:Y:S01]  /*b550*/  IADD3 RZ, P0, R3, R4, RZ ;  /* 0x0000000403ff7210 */ /* 0x000fe20007f1e0ff */
[----:B------:R-:W-:-:S04]  /*b560*/  IMAD.MOV.U32 R6, RZ, RZ, R5 ;  /* 0x000000ffff067224 */ /* 0x000fc800078e0005 */
[----:B------:R-:W-:-:S08]  /*b570*/  IMAD.WIDE.U32.X R6, R11, R9, R6, P0 ;  /* 0x000000090b067225 */ /* 0x000fd000000e0406 */
.L_x_277:
[----:B------:R-:W5:Y:S01]  /*b580*/  LDC.64 R26, c[0x0][0x640] ;  /* 0x00019000ff1a7b82 */ /* 0x000f620000000a00 */
[-C--:B--2---:R-:W-:Y:S01]  /*b590*/  SHF.R.U64 R11, R6, R0.reuse, R7 ;  /* 0x00000000060b7219 */ /* 0x084fe20000001207 */
[----:B------:R-:W-:Y:S01]  /*b5a0*/  IMAD.MOV.U32 R19, RZ, RZ, R17 ;  /* 0x000000ffff137224 */ /* 0x000fe200078e0011 */
[----:B------:R-:W-:Y:S01]  /*b5b0*/  SHF.R.U32.HI R0, RZ, R0, R7 ;  /* 0x00000000ff007219 */ /* 0x000fe20000011607 */
[----:B-1----:R-:W-:Y:S01]  /*b5c0*/  IMAD.MOV R14, RZ, RZ, -R14 ;  /* 0x000000ffff0e7224 */ /* 0x002fe200078e0a0e */
[----:B---34-:R-:W-:Y:S01]  /*b5d0*/  IADD3 R5, P0, RZ, -R11, RZ ;  /* 0x8000000bff057210 */ /* 0x018fe20007f1e0ff */
[----:B------:R-:W-:Y:S01]  /*b5e0*/  ULDC UR4, c[0x0][0x154] ;  /* 0x0000550000047ab9 */ /* 0x000fe20000000800 */
[----:B------:R-:W-:Y:S01]  /*b5f0*/  IMAD.MOV.U32 R7, RZ, RZ, 0x1 ;  /* 0x00000001ff077424 */ /* 0x000fe200078e00ff */
[----:B------:R-:W1:Y:S01]  /*b600*/  LDC R4, c[0x0][0x618] ;  /* 0x00018600ff047b82 */ /* 0x000e620000000800 */
[----:B------:R-:W-:Y:S02]  /*b610*/  IMAD R22, R15, R14, R10 ;  /* 0x0000000e0f167224 */ /* 0x000fe400078e020a */
[----:B------:R-:W-:-:S04]  /*b620*/  IMAD.X R3, RZ, RZ, ~R0, P0 ;  /* 0x000000ffff037224 */ /* 0x000fc800000e0e00 */
[-C--:B------:R-:W-:Y:S01]  /*b630*/  IMAD R0, R3, R12.reuse, RZ ;  /* 0x0000000c03007224 */ /* 0x080fe200078e02ff */
[----:B------:R-:W2:Y:S01]  /*b640*/  LDC R6, c[0x0][0x608] ;  /* 0x00018200ff067b82 */ /* 0x000ea20000000800 */
[----:B0-----:R-:W-:-:S04]  /*b650*/  IMAD.WIDE.U32 R2, R5, R12, R18 ;  /* 0x0000000c05027225 */ /* 0x001fc800078e0012 */
[----:B------:R-:W-:Y:S01]  /*b660*/  IMAD R5, R5, R13, R0 ;  /* 0x0000000d05057224 */ /* 0x000fe200078e0200 */
[----:B------:R-:W-:Y:S02]  /*b670*/  I2FP.F32.U32 R0, R20 ;  /* 0x0000001400007245 */ /* 0x000fe40000201000 */
[----:B------:R-:W0:Y:S01]  /*b680*/  LDC R24, c[0x0][0x658] ;  /* 0x00019600ff187b82 */ /* 0x000e220000000800 */
[----:B------:R-:W-:Y:S01]  /*b690*/  IMAD.IADD R3, R3, 0x1, R5 ;  /* 0x0000000103037824 */ /* 0x000fe200078e0205 */
[----:B-----5:R-:W-:Y:S01]  /*b6a0*/  ISETP.NE.U32.AND P0, PT, R26, RZ, PT ;  /* 0x000000ff1a00720c */ /* 0x020fe20003f05070 */
[----:B------:R-:W-:Y:S01]  /*b6b0*/  FMUL R0, R0, UR4 ;  /* 0x0000000400007c20 */ /* 0x000fe20008400000 */
[----:B------:R-:W-:Y:S02]  /*b6c0*/  IMAD.MOV.U32 R5, RZ, RZ, -0x1 ;  /* 0xffffffffff057424 */ /* 0x000fe400078e00ff */
[----:B------:R-:W-:Y:S01]  /*b6d0*/  ISETP.NE.AND.EX P0, PT, R27, RZ, PT, P0 ;  /* 0x000000ff1b00720c */ /* 0x000fe20003f05300 */
[----:B------:R3:W4:Y:S01]  /*b6e0*/  F2I.U32.TRUNC.NTZ R12, R0 ;  /* 0x00000000000c7305 */ /* 0x000722000020f000 */
[----:B------:R-:W3:Y:S01]  /*b6f0*/  LDC R15, c[0x0][0x148] ;  /* 0x00005200ff0f7b82 */ /* 0x000ee20000000800 */
[----:B-1----:R-:W-:-:S02]  /*b700*/  SHF.R.U64 R10, R2, R4, R3 ;  /* 0x00000004020a7219 */ /* 0x002fc40000001203 */
[----:B------:R-:W-:-:S05]  /*b710*/  SHF.R.U32.HI R3, RZ, R4, R3 ;  /* 0x00000004ff037219 */ /* 0x000fca0000011603 */
[----:B------:R-:W1:Y:S01]  /*b720*/  LDC R14, c[0x0][0x600] ;  /* 0x00018000ff0e7b82 */ /* 0x000e620000000800 */
[-CC-:B--2---:R-:W-:Y:S02]  /*b730*/  SHF.R.U64 R8, R10, R6.reuse, R3.reuse ;  /* 0x000000060a087219 */ /* 0x184fe40000001203 */
[----:B------:R-:W-:-:S05]  /*b740*/  SHF.R.U32.HI R3, RZ, R6, R3 ;  /* 0x00000006ff037219 */ /* 0x000fca0000011603 */
[----:B------:R-:W2:Y:S01]  /*b750*/  LDC R21, c[0x0][0x648] ;  /* 0x00019200ff157b82 */ /* 0x000ea20000000800 */
[-CC-:B0-----:R-:W-:Y:S02]  /*b760*/  SHF.R.U64 R13, R8, R24.reuse, R3.reuse ;  /* 0x00000018080d7219 */ /* 0x181fe40000001203 */
[-C--:B------:R-:W-:Y:S02]  /*b770*/  SHF.L.U32 R5, R5, R24.reuse, RZ ;  /* 0x0000001805057219 */ /* 0x080fe400000006ff */
[-C--:B------:R-:W-:Y:S01]  /*b780*/  SHF.R.U32.HI R3, RZ, R24.reuse, R3 ;  /* 0x00000018ff037219 */ /* 0x080fe20000011603 */
[----:B------:R-:W-:Y:S01]  /*b790*/  IMAD.MOV.U32 R2, RZ, RZ, R13 ;  /* 0x000000ffff027224 */ /* 0x000fe200078e000d */
[----:B------:R-:W-:Y:S01]  /*b7a0*/  SHF.L.U32 R24, R7, R24, RZ ;  /* 0x0000001807187219 */ /* 0x000fe200000006ff */
[----:B------:R-:W0:Y:S01]  /*b7b0*/  LDC R25, c[0x0][0x638] ;  /* 0x00018e00ff197b82 */ /* 0x000e220000000800 */
[----:B------:R-:W-:-:S07]  /*b7c0*/  LOP3.LUT R19, RZ, R5, RZ, 0x33, !PT ;  /* 0x00000005ff137212 */ /* 0x000fce00078e33ff */
[----:B------:R-:W0:Y:S01]  /*b7d0*/  LDC R28, c[0x0][0x610] ;  /* 0x00018400ff1c7b82 */ /* 0x000e220000000800 */
[----:B----4-:R-:W-:Y:S05]  /*b7e0*/  @!P0 BRA `(.L_x_278) ;  /* 0x0000000000288947 */ /* 0x010fea0003800000 */
[----:B---3--:R-:W3:Y:S02]  /*b7f0*/  LDC R0, c[0x0][0x64c] ;  /* 0x00019300ff007b82 */ /* 0x008ee40000000800 */
[----:B---3--:R-:W-:-:S05]  /*b800*/  IADD3 R7, P0, R13, R0, RZ ;  /* 0x000000000d077210 */ /* 0x008fca0007f1e0ff */
        /* <DEDUP_REMOVED lines=8> */
.L_x_278:
[----:B------:R-:W4:Y:S01]  /*b890*/  LDC R4, c[0x0][0x65c] ;  /* 0x00019700ff047b82 */ /* 0x000f220000000800 */
[----:B--23--:R-:W-:Y:S01]  /*b8a0*/  SHF.R.U64 R0, R2, R21, R3 ;  /* 0x0000001502007219 */ /* 0x00cfe20000001203 */
[----:B-1----:R-:W-:Y:S01]  /*b8b0*/  VIADD R3, R14, 0xffffffff ;  /* 0xffffffff0e037836 */ /* 0x002fe20000000000 */
[----:B------:R-:W-:Y:S01]  /*b8c0*/  LOP3.LUT R19, R8, R19, RZ, 0xc0, !PT ;  /* 0x0000001308137212 */ /* 0x000fe200078ec0ff */
[----:B------:R-:W-:Y:S02]  /*b8d0*/  IMAD.MOV R12, RZ, RZ, -R12 ;  /* 0x000000ffff0c7224 */ /* 0x000fe400078e0a0c */
[----:B------:R-:W-:Y:S01]  /*b8e0*/  IMAD.MOV R2, RZ, RZ, -R0 ;  /* 0x000000ffff027224 */ /* 0x000fe200078e0a00 */
[----:B------:R-:W-:Y:S01]  /*b8f0*/  LOP3.LUT R3, R10, R3, RZ, 0xc0, !PT ;  /* 0x000000030a037212 */ /* 0x000fe200078ec0ff */
[----:B------:R-:W-:Y:S02]  /*b900*/  IMAD R19, R24, R0, R19 ;  /* 0x0000000018137224 */ /* 0x000fe400078e0213 */
[----:B0-----:R-:W-:-:S04]  /*b910*/  IMAD R0, R2, R25, R13 ;  /* 0x0000001902007224 */ /* 0x001fc800078e020d */
[----:B------:R-:W-:Y:S01]  /*b920*/  IMAD R2, R0, R14, R3 ;  /* 0x0000000e00027224 */ /* 0x000fe200078e0203 */
[----:B----4-:R-:W-:Y:S01]  /*b930*/  ISETP.NE.AND P0, PT, R4, 0x1, PT ;  /* 0x000000010400780c */ /* 0x010fe20003f05270 */
[----:B------:R-:W-:-:S05]  /*b940*/  IMAD.MOV.U32 R4, RZ, RZ, 0x1 ;  /* 0x00000001ff047424 */ /* 0x000fca00078e00ff */
[----:B------:R-:W-:-:S07]  /*b950*/  PRMT R0, R4, 0x7610, R0 ;  /* 0x0000761004007816 */ /* 0x000fce0000000000 */
[----:B------:R-:W-:-:S04]  /*b960*/  @P0 IMAD R22, R15, R12, R20 ;  /* 0x0000000c0f160224 */ /* 0x000fc800078e0214 */
[----:B------:R-:W-:-:S05]  /*b970*/  IMAD R19, R19, R28, R22 ;  /* 0x0000001c13137224 */ /* 0x000fca00078e0216 */
[----:B------:R-:W-:Y:S02]  /*b980*/  SEL R22, R2, R19, !P0 ;  /* 0x0000001302167207 */ /* 0x000fe40004000000 */
[----:B------:R-:W-:Y:S01]  /*b990*/  SEL R19, R19, R2, !P0 ;  /* 0x0000000213137207 */ /* 0x000fe20004000000 */
[----:B------:R-:W-:-:S07]  /*b9a0*/  IMAD.MOV.U32 R2, RZ, RZ, R11 ;  /* 0x000000ffff027224 */ /* 0x000fce00078e000b */
.L_x_276:
[----:B------:R-:W-:Y:S02]  /*b9b0*/  LOP3.LUT P0, RZ, R0, 0xff, RZ, 0xc0, !PT ;  /* 0x000000ff00ff7812 */ /* 0x000fe4000780c0ff */
[----:B------:R-:W-:-:S11]  /*b9c0*/  LOP3.LUT R157, R157, 0x1, RZ, 0x3c, !PT ;  /* 0x000000019d9d7812 */ /* 0x000fd600078e3cff */
[----:B------:R-:W-:Y:S05]  /*b9d0*/  @P0 BRA `(.L_x_279) ;  /* 0xffffff5c00700947 */ /* 0x000fea000383ffff */
[----:B------:R-:W-:Y:S05]  /*b9e0*/  EXIT ;  /* 0x000000000000794d */ /* 0x000fea0003800000 */
.L_x_18:
[----:B------:R-:W-:-:S08]  /*b9f0*/  ISETP.NE.AND P0, PT, R5, RZ, PT ;  /* 0x000000ff0500720c */ /* 0x000fd00003f05270 */
[----:B0-----:R-:W0:-:S00]  /*ba00*/  USETMAXREG.DEALLOC.CTAPOOL 0x28 ;  /* 0x00000028000079c8 */ /* 0x001e0000080e0500 */
[----:B------:R-:W-:Y:S05]  /*ba10*/  @P0 EXIT ;  /* 0x000000000000094d */ /* 0x000fea0003800000 */
[----:B0-----:R-:W-:Y:S01]  /*ba20*/  LOP3.LUT P0, RZ, R8, 0xff, RZ, 0xc0, !PT ;  /* 0x000000ff08ff7812 */ /* 0x001fe2000780c0ff */
[----:B------:R-:W-:Y:S02]  /*ba30*/  IMAD.MOV.U32 R0, RZ, RZ, 0x1 ;  /* 0x00000001ff007424 */ /* 0x000fe400078e00ff */
[----:B------:R-:W-:-:S10]  /*ba40*/  IMAD.MOV.U32 R7, RZ, RZ, RZ ;  /* 0x000000ffff077224 */ /* 0x000fd400078e00ff */
[----:B------:R-:W-:Y:S05]  /*ba50*/  @!P0 BRA `(.L_x_280) ;  /* 0x0000000c00348947 */ /* 0x000fea0003800000 */
[----:B------:R-:W0:Y:S01]  /*ba60*/  S2R R9, SR_CgaCtaId ;  /* 0x0000000000097919 */ /* 0x000e220000008800 */
[----:B------:R-:W-:Y:S01]  /*ba70*/  LOP3.LUT P0, RZ, R4, 0x1f, RZ, 0xc0, !PT ;  /* 0x0000001f04ff7812 */ /* 0x000fe2000780c0ff */
[----:B------:R-:W-:Y:S01]  /*ba80*/  ULDC UR5, c[0x0][0x658] ;  /* 0x0001960000057ab9 */ /* 0x000fe20000000800 */
[----:B------:R-:W-:Y:S01]  /*ba90*/  UMOV UR6, 0xffffffff ;  /* 0xffffffff00067882 */ /* 0x000fe20000000000 */
[----:B------:R-:W-:Y:S01]  /*baa0*/  BSSY B0, `(.L_x_280) ;  /* 0x00000c8000007945 */ /* 0x000fe20003800000 */
[----:B------:R-:W-:Y:S01]  /*bab0*/  USHF.L.U32 UR6, UR6, UR5, URZ ;  /* 0x0000000506067299 */ /* 0x000fe2000800063f */
[C---:B------:R-:W-:Y:S01]  /*bac0*/  ISETP.NE.AND P2, PT, R3.reuse, RZ, PT ;  /* 0x000000ff0300720c */ /* 0x040fe20003f45270 */
[----:B------:R-:W-:Y:S01]  /*bad0*/  IMAD.MOV.U32 R8, RZ, RZ, 0x1 ;  /* 0x00000001ff087424 */ /* 0x000fe200078e00ff */
[----:B------:R-:W-:Y:S01]  /*bae0*/  ISETP.NE.OR P0, PT, R3, RZ, !P0 ;  /* 0x000000ff0300720c */ /* 0x000fe20004705670 */
[----:B------:R-:W-:Y:S01]  /*baf0*/  IMAD.MOV.U32 R0, RZ, RZ, 0x1 ;  /* 0x00000001ff007424 */ /* 0x000fe200078e00ff */
[----:B------:R-:W-:Y:S01]  /*bb00*/  LOP3.LUT R6, R16, 0x2, RZ, 0xfc, !PT ;  /* 0x0000000210067812 */ /* 0x000fe200078efcff */
[----:B------:R-:W-:Y:S01]  /*bb10*/  IMAD.MOV.U32 R7, RZ, RZ, RZ ;  /* 0x000000ffff077224 */ /* 0x000fe200078e00ff */
[----:B------:R-:W-:Y:S01]  /*bb20*/  ULDC UR4, c[0x0][0x600] ;  /* 0x0001800000047ab9 */ /* 0x000fe20000000800 */
[----:B------:R-:W-:Y:S01]  /*bb30*/  UMOV UR7, 0x1 ;  /* 0x0000000100077882 */ /* 0x000fe20000000000 */
[----:B------:R-:W-:-:S02]  /*bb40*/  UIADD3 UR19, UR40, 0x1, URZ ;  /* 0x0000000128137890 */ /* 0x000fc4000fffe03f */
[----:B------:R-:W-:Y:S02]  /*bb50*/  UIADD3 UR15, UR4, -0x1, URZ ;  /* 0xffffffff040f7890 */ /* 0x000fe4000fffe03f */
[----:B------:R-:W-:Y:S02]  /*bb60*/  USHF.L.U32 UR17, UR7, UR5, URZ ;  /* 0x0000000507117299 */ /* 0x000fe4000800063f */
[----:B------:R-:W-:Y:S01]  /*bb70*/  ULOP3.LUT UR16, URZ, UR6, URZ, 0x33, !UPT ;  /* 0x000000063f107292 */ /* 0x000fe2000f8e333f */
[----:B------:R-:W-:Y:S01]  /*bb80*/  ULDC.64 UR20, c[0x0][0x198] ;  /* 0x0000660000147ab9 */ /* 0x000fe20000000a00 */
[----:B0-----:R-:W-:-:S10]  /*bb90*/  LOP3.LUT R9, R9, 0x1, RZ, 0xc0, !PT ;  /* 0x0000000109097812 */ /* 0x001fd400078ec0ff */
.L_x_292:
[----:B------:R-:W-:-:S03]  /*bba0*/  UMOV UR4, 0xffffffff ;  /* 0xffffffff00047882 */ /* 0x000fc60000000000 */
[----:B------:R-:W-:Y:S05]  /*bbb0*/  BRA.DIV UR4, `(.L_x_281) ;  /* 0x0000001204ec7947 */ /* 0x000fea000b800000 */
[----:B------:R-:W-:-:S13]  /*bbc0*/  ELECT P6, URZ, PT ;  /* 0x00000000003f782f */ /* 0x000fda00038c0000 */
.L_x_312:
[----:B------:R-:W0:Y:S01]  /*bbd0*/  LDC R3, c[0x0][0x28c] ;  /* 0x0000a300ff037b82 */ /* 0x000e220000000800 */
[----:B------:R-:W-:Y:S01]  /*bbe0*/  BSSY B1, `(.L_x_282) ;  /* 0x000003b000017945 */ /* 0x000fe20003800000 */
[----:B0-----:R-:W-:-:S13]  /*bbf0*/  ISETP.LT.OR P6, PT, R3, 0x1, !P6 ;  /* 0x000000010300780c */ /* 0x001fda00077c1670 */
[----:B------:R-:W-:Y:S05]  /*bc00*/  @P6 BRA `(.L_x_283) ;  /* 0x0000000000e06947 */ /* 0x000fea0003800000 */
[----:B------:R-:W-:Y:S02]  /*bc10*/  IMAD R22, R22, 0x2, R9 ;  /* 0x0000000216167824 */ /* 0x000fe400078e0209 */
[----:B------:R-:W-:Y:S02]  /*bc20*/  IMAD.SHL.U32 R19, R19, 0x40, RZ ;  /* 0x0000004013137824 */ /* 0x000fe400078e00ff */
[----:B------:R-:W-:Y:S02]  /*bc30*/  IMAD.MOV.U32 R13, RZ, RZ, RZ ;  /* 0x000000ffff0d7224 */ /* 0x000fe400078e00ff */
[----:B------:R-:W-:Y:S02]  /*bc40*/  IMAD.U32 R14, RZ, RZ, UR19 ;  /* 0x00000013ff0e7e24 */ /* 0x000fe4000f8e00ff */
[----:B------:R-:W-:Y:S02]  /*bc50*/  IMAD.MOV.U32 R3, RZ, RZ, R0 ;  /* 0x000000ffff037224 */ /* 0x000fe400078e0000 */
[----:B------:R-:W-:-:S02]  /*bc60*/  IMAD.MOV.U32 R4, RZ, RZ, R7 ;  /* 0x000000ffff047224 */ /* 0x000fc400078e0007 */
[----:B------:R-:W-:-:S07]  /*bc70*/  IMAD R22, R22, 0x78, RZ ;  /* 0x0000007816167824 */ /* 0x000fce00078e02ff */
.L_x_287:
[----:B------:R-:W0:Y:S01]  /*bc80*/  S2R R10, SR_CgaCtaId ;  /* 0x00000000000a7919 */ /* 0x000e220000008800 */
[----:B------:R-:W-:-:S04]  /*bc90*/  MOV R5, 0x400 ;  /* 0x0000040000057802 */ /* 0x000fc80000000f00 */
[----:B0-----:R-:W-:Y:S02]  /*bca0*/  LEA R11, R10, R5, 0x18 ;  /* 0x000000050a0b7211 */ /* 0x001fe400078ec0ff */
[----:B------:R-:W-:Y:S01]  /*bcb0*/  SHF.L.U32 R5, R3, 0x1f, RZ ;  /* 0x0000001f03057819 */ /* 0x000fe200000006ff */
[----:B------:R-:W0:Y:S02]  /*bcc0*/  @!P2 LDC R10, c[0x0][0x500] ;  /* 0x00014000ff0aab82 */ /* 0x000e240000000800 */
[----:B------:R-:W-:-:S04]  /*bcd0*/  IMAD R12, R4, 0x8, R11 ;  /* 0x00000008040c7824 */ /* 0x000fc800078e020b */
[----:B------:R-:W1:Y:S02]  /*bce0*/  SYNCS.PHASECHK.TRANS64.TRYWAIT P1, [R12+URZ+0x58], R5 ;  /* 0x000058050c0075a7 */ /* 0x000e64000802017f */
[----:B-1----:R-:W-:Y:S05]  /*bcf0*/  @!P1 BRA `(.L_x_284) ;  /* 0x0000001000bc9947 */ /* 0x002fea0003800000 */
.L_x_313:
[----:B-1----:R-:W-:Y:S01]  /*bd00*/  PRMT R5, R6, 0x9910, RZ ;  /* 0x0000991006057816 */ /* 0x002fe200000000ff */
[----:B0-----:R0:W-:Y:S03]  /*bd10*/  @!P2 SYNCS.ARRIVE.TRANS64 RZ, [R12+URZ], R10 ;  /* 0x0000000a0cffa9a7 */ /* 0x0011e6000800003f */
[----:B------:R-:W-:-:S13]  /*bd20*/  ISETP.NE.AND P1, PT, R5, 0x2, PT ;  /* 0x000000020500780c */ /* 0x000fda0003f25270 */
[----:B0-----:R-:W-:Y:S05]  /*bd30*/  @P1 BRA `(.L_x_285) ;  /* 0x0000000000041947 */ /* 0x001fea0003800000 */
[----:B------:R-:W-:Y:S01]  /*bd40*/  BPT.TRAP 0x1 ;  /* 0x000000040000795c */ /* 0x000fe20000300000 */
.L_x_285:
[----:B------:R-:W-:Y:S05]  /*bd50*/  @P0 BRA `(.L_x_286) ;  /* 0x0000000000040947 */ /* 0x000fea0003800000 */
[----:B------:R-:W-:Y:S01]  /*bd60*/  BPT.TRAP 0x1 ;  /* 0x000000040000795c */ /* 0x000fe20000300000 */
.L_x_286:
[----:B------:R-:W-:Y:S01]  /*bd70*/  IMAD R5, R4, 0x2, R9 ;  /* 0x0000000204057824 */ /* 0x000fe200078e0209 */
[----:B------:R-:W-:Y:S01]  /*bd80*/  R2UR UR9, R12 ;  /* 0x000000000c0972ca */ /* 0x000fe200000e0000 */
[--C-:B------:R-:W-:Y:S01]  /*bd90*/  IMAD R10, R4, 0x1000, R11.reuse ;  /* 0x00001000040a7824 */ /* 0x100fe200078e020b */
[----:B------:R-:W-:Y:S01]  /*bda0*/  UIADD3 UR4, UP0, UR20, 0xf0, URZ ;  /* 0x000000f014047890 */ /* 0x000fe2000ff1e03f */
[----:B------:R-:W-:Y:S01]  /*bdb0*/  IMAD R5, R5, 0xf00, RZ ;  /* 0x00000f0005057824 */ /* 0x000fe200078e02ff */
[----:B------:R-:W-:Y:S01]  /*bdc0*/  R2UR UR11, R19 ;  /* 0x00000000130b72ca */ /* 0x000fe200000e0000 */
[----:B------:R-:W-:Y:S01]  /*bdd0*/  VIADD R14, R14, 0xffffffff ;  /* 0xffffffff0e0e7836 */ /* 0x000fe20000000000 */
[----:B------:R-:W-:Y:S01]  /*bde0*/  R2UR UR5, R10 ;  /* 0x000000000a0572ca */ /* 0x000fe200000e0000 */
[----:B------:R-:W-:Y:S01]  /*bdf0*/  IMAD R5, R5, 0x2, R11 ;  /* 0x0000000205057824 */ /* 0x000fe200078e020b */
[----:B------:R-:W-:Y:S01]  /*be00*/  R2UR UR10, R13 ;  /* 0x000000000d0a72ca */ /* 0x000fe200000e0000 */
[----:B------:R-:W-:Y:S01]  /*be10*/  UIADD3 UR22, UP1, UR20, 0x1f0, URZ ;  /* 0x000001f014167890 */ /* 0x000fe2000ff3e03f */
[----:B------:R-:W-:Y:S01]  /*be20*/  R2UR UR12, R2 ;  /* 0x00000000020c72ca */ /* 0x000fe200000e0000 */
[----:B------:R-:W-:Y:S01]  /*be30*/  VIADD R4, R4, 0x1 ;  /* 0x0000000104047836 */ /* 0x000fe20000000000 */
[----:B------:R-:W-:Y:S01]  /*be40*/  R2UR UR8, R5 ;  /* 0x00000000050872ca */ /* 0x000fe200000e0000 */
[----:B------:R-:W-:Y:S01]  /*be50*/  UIADD3.X UR23, URZ, UR21, URZ, UP1, !UPT ;  /* 0x000000153f177290 */ /* 0x000fe20008ffe43f */
[----:B------:R-:W-:Y:S01]  /*be60*/  R2UR UR18, R22 ;  /* 0x00000000161272ca */ /* 0x000fe200000e0000 */
[----:B------:R-:W-:Y:S01]  /*be70*/  UMOV UR6, 0x0 ;  /* 0x0000000000067882 */ /* 0x000fe20000000000 */
[----:B------:R-:W-:Y:S01]  /*be80*/  ISETP.GT.AND P3, PT, R14, 0x1, PT ;  /* 0x000000010e00780c */ /* 0x000fe20003f64270 */
[----:B------:R-:W-:Y:S01]  /*be90*/  UMOV UR7, 0x10000000 ;  /* 0x1000000000077882 */ /* 0x000fe20000000000 */
[C---:B------:R-:W-:Y:S01]  /*bea0*/  ISETP.NE.AND P1, PT, R4.reuse, 0xb, PT ;  /* 0x0000000b0400780c */ /* 0x040fe20003f25270 */
[----:B------:R-:W-:Y:S01]  /*beb0*/  UIADD3 UR13, UR5, 0x180, URZ ;  /* 0x00000180050d7890 */ /* 0x000fe2000fffe03f */
[----:B------:R-:W-:Y:S01]  /*bec0*/  VIADD R13, R13, 0x20 ;  /* 0x000000200d0d7836 */ /* 0x000fe20000000000 */
[----:B------:R-:W-:Y:S01]  /*bed0*/  UIADD3.X UR5, URZ, UR21, URZ, UP0, !UPT ;  /* 0x000000153f057290 */ /* 0x000fe200087fe43f */
[----:B------:R-:W-:Y:S01]  /*bee0*/  SEL R10, RZ, 0x1, P1 ;  /* 0x00000001ff0a7807 */ /* 0x000fe20000800000 */
[----:B------:R-:W-:Y:S01]  /*bef0*/  UMOV UR24, 0x30000 ;  /* 0x0003000000187882 */ /* 0x000fe20000000000 */
[----:B------:R-:W-:Y:S01]  /*bf00*/  SEL R4, R4, RZ, P1 ;  /* 0x000000ff04047207 */ /* 0x000fe20000800000 */
[----:B------:R-:W-:Y:S01]  /*bf10*/  UIADD3 UR14, UR8, 0xb180, URZ ;  /* 0x0000b180080e7890 */ /* 0x000fe2000fffe03f */
[----:B------:R-:W-:-:S02]  /*bf20*/  LOP3.LUT R3, R3, R10, RZ, 0x3c, !PT ;  /* 0x0000000a03037212 */ /* 0x000fc400078e3cff */
[----:B------:R-:W-:Y:S02]  /*bf30*/  UMOV UR8, UR13 ;  /* 0x0000000d00087c82 */ /* 0x000fe40008000000 */
[----:B------:R0:W-:Y:S02]  /*bf40*/  UTMALDG.3D [UR8], [UR4], desc[UR6] ;  /* 0x00000608040075b4 */ /* 0x0001e40008011000 */
[----:B0-----:R-:W-:Y:S01]  /*bf50*/  UMOV UR8, UR14 ;  /* 0x0000000e00087c82 */ /* 0x001fe20008000000 */
[----:B------:R-:W-:Y:S02]  /*bf60*/  UMOV UR11, UR18 ;  /* 0x00000012000b7c82 */ /* 0x000fe40008000000 */
[----:B------:R0:W-:Y:S02]  /*bf70*/  UTMALDG.3D.MULTICAST [UR8], [UR22], UR24, desc[UR6] ;  /* 0x00000608160073b4 */ /* 0x0001e40008011818 */
[----:B0-----:R-:W-:Y:S05]  /*bf80*/  @P3 BRA `(.L_x_287) ;  /* 0xfffffffc003c3947 */ /* 0x001fea000383ffff */
.L_x_283:
[----:B------:R-:W-:Y:S05]  /*bf90*/  BSYNC B1 ;  /* 0x0000000000017941 */ /* 0x000fea0003800000 */
.L_x_282:
[----:B------:R-:W2:Y:S01]  /*bfa0*/  LDL.64 R10, [R1] ;  /* 0x00000000010a7983 */ /* 0x000ea20000100a00 */
[----:B------:R-:W-:Y:S01]  /*bfb0*/  LOP3.LUT P4, RZ, R8, 0xff, RZ, 0xc0, !PT ;  /* 0x000000ff08ff7812 */ /* 0x000fe2000788c0ff */
[----:B------:R-:W-:Y:S01]  /*bfc0*/  VIADD R4, R7, UR40 ;  /* 0x0000002807047c36 */ /* 0x000fe20008000000 */
[----:B------:R-:W-:Y:S01]  /*bfd0*/  ULDC.64 UR4, c[0x0][0x650] ;  /* 0x0001940000047ab9 */ /* 0x000fe20000000a00 */
[----:B------:R-:W-:Y:S01]  /*bfe0*/  IMAD.U32 R7, RZ, RZ, UR40 ;  /* 0x00000028ff077e24 */ /* 0x000fe2000f8e00ff */
[----:B------:R-:W-:Y:S01]  /*bff0*/  UISETP.GE.U32.AND UP0, UPT, UR40, 0xb, UPT ;  /* 0x0000000b2800788c */ /* 0x000fe2000bf06070 */
[----:B------:R-:W-:Y:S01]  /*c000*/  BSSY B1, `(.L_x_288) ;  /* 0x000006f000017945 */ /* 0x000fe20003800000 */
[----:B------:R-:W-:Y:S01]  /*c010*/  ISETP.GT.U32.AND P1, PT, R4, 0xa, PT ;  /* 0x0000000a0400780c */ /* 0x000fe20003f24070 */
[----:B------:R-:W-:Y:S01]  /*c020*/  IMAD.MOV.U32 R19, RZ, RZ, -0x1 ;  /* 0xffffffffff137424 */ /* 0x000fe200078e00ff */
[----:B------:R-:W-:Y:S01]  /*c030*/  PRMT R8, RZ, 0x7610, R8 ;  /* 0x00007610ff087816 */ /* 0x000fe20000000008 */
[----:B------:R-:W-:Y:S01]  /*c040*/  IMAD.MOV.U32 R22, RZ, RZ, -0x1 ;  /* 0xffffffffff167424 */ /* 0x000fe200078e00ff */
[----:B------:R-:W-:-:S02]  /*c050*/  ISETP.LT.U32.AND P1, PT, R7, 0xb, P1 ;  /* 0x0000000b0700780c */ /* 0x000fc40000f21070 */
[----:B------:R-:W-:Y:S01]  /*c060*/  PLOP3.LUT P3, PT, PT, PT, UP0, 0x80, 0x0 ;  /* 0x000000000000781c */ /* 0x000fe20003f6f008 */
[----:B------:R-:W0:Y:S01]  /*c070*/  @P4 S2R R3, SR_CgaCtaId ;  /* 0x0000000000034919 */ /* 0x000e220000008800 */
[----:B------:R-:W-:-:S04]  /*c080*/  @P4 MOV R2, 0x400 ;  /* 0x0000040000024802 */ /* 0x000fc80000000f00 */
[----:B0-----:R-:W-:Y:S01]  /*c090*/  @P4 LEA R5, R3, R2, 0x18 ;  /* 0x0000000203054211 */ /* 0x001fe200078ec0ff */
[----:B------:R-:W-:-:S03]  /*c0a0*/  IMAD.WIDE.U32 R2, R4, -0x45d1745d, RZ ;  /* 0xba2e8ba304027825 */ /* 0x000fc600078e00ff */
[----:B------:R0:W-:Y:S01]  /*c0b0*/  @P4 SYNCS.ARRIVE.TRANS64.A1T0 RZ, [R5+URZ+0xe8], RZ ;  /* 0x0000e8ff05ff49a7 */ /* 0x0001e2000810003f */
[----:B------:R-:W-:Y:S01]  /*c0c0*/  IMAD.MOV.U32 R2, RZ, RZ, -0x1 ;  /* 0xffffffffff027424 */ /* 0x000fe200078e00ff */
[----:B0-----:R-:W-:Y:S02]  /*c0d0*/  SHF.R.U32.HI R5, RZ, 0x3, R3 ;  /* 0x00000003ff057819 */ /* 0x001fe40000011603 */
[----:B------:R-:W-:-:S03]  /*c0e0*/  SEL R3, RZ, 0x1, !P1 ;  /* 0x00000001ff037807 */ /* 0x000fc60004800000 */
[----:B------:R-:W-:Y:S01]  /*c0f0*/  IMAD R7, R5, -0xb, R4 ;  /* 0xfffffff505077824 */ /* 0x000fe200078e0204 */
[----:B------:R-:W-:Y:S02]  /*c100*/  LOP3.LUT R0, R0, R3, RZ, 0x3c, !PT ;  /* 0x0000000300007212 */ /* 0x000fe400078e3cff */
[----:B------:R-:W-:Y:S02]  /*c110*/  PRMT R3, RZ, 0x7610, R3 ;  /* 0x00007610ff037816 */ /* 0x000fe40000000003 */
[----:B------:R-:W-:Y:S02]  /*c120*/  @P3 LOP3.LUT R0, R0, 0x1, R5, 0x78, !PT ;  /* 0x0000000100003812 */ /* 0x000fe400078e7805 */
[----:B--2---:R-:W-:-:S04]  /*c130*/  IADD3 R18, P4, R18, R10, RZ ;  /* 0x0000000a12127210 */ /* 0x004fc80007f9e0ff */
[----:B------:R-:W-:Y:S01]  /*c140*/  ISETP.GE.U32.AND P1, PT, R18, UR4, PT ;  /* 0x0000000412007c0c */ /* 0x000fe2000bf26070 */
[----:B------:R-:W-:-:S05]  /*c150*/  IMAD.X R17, R17, 0x1, R23, P4 ;  /* 0x0000000111117824 */ /* 0x000fca00020e0617 */
[----:B------:R-:W-:-:S13]  /*c160*/  ISETP.GE.U32.AND.EX P1, PT, R17, UR5, PT, P1 ;  /* 0x0000000511007c0c */ /* 0x000fda000bf26110 */
[----:B------:R-:W-:Y:S05]  /*c170*/  @P1 BRA `(.L_x_289) ;  /* 0x00000004005c1947 */ /* 0x000fea0003800000 */
[----:B------:R-:W0:Y:S01]  /*c180*/  S2R R12, SR_CTAID.X ;  /* 0x00000000000c7919 */ /* 0x000e220000002500 */
[----:B------:R-:W-:Y:S01]  /*c190*/  ULDC.64 UR4, c[0x0][0x628] ;  /* 0x00018a0000047ab9 */ /* 0x000fe20000000a00 */
[----:B------:R-:W1:Y:S01]  /*c1a0*/  LDC R13, c[0x0][0x144] ;  /* 0x00005100ff0d7b82 */ /* 0x000e620000000800 */
[----:B------:R-:W-:Y:S01]  /*c1b0*/  ISETP.NE.U32.AND P1, PT, RZ, UR4, PT ;  /* 0x00000004ff007c0c */ /* 0x000fe2000bf25070 */
[----:B------:R-:W2:Y:S01]  /*c1c0*/  S2R R10, SR_CTAID.Y ;  /* 0x00000000000a7919 */ /* 0x000ea20000002600 */
[----:B------:R-:W-:Y:S01]  /*c1d0*/  ULDC UR7, c[0x0][0x630] ;  /* 0x00018c0000077ab9 */ /* 0x000fe20000000800 */
[----:B------:R-:W-:Y:S01]  /*c1e0*/  ULDC UR8, c[0x0][0x150] ;  /* 0x0000540000087ab9 */ /* 0x000fe20000000800 */
[----:B------:R-:W-:Y:S01]  /*c1f0*/  ISETP.NE.AND.EX P1, PT, RZ, UR5, PT, P1 ;  /* 0x00000005ff007c0c */ /* 0x000fe2000bf25310 */
[----:B------:R-:W-:Y:S02]  /*c200*/  IMAD.MOV.U32 R2, RZ, RZ, R18 ;  /* 0x000000ffff027224 */ /* 0x000fe400078e0012 */
[----:B------:R-:W-:Y:S01]  /*c210*/  IMAD.MOV.U32 R3, RZ, RZ, R17 ;  /* 0x000000ffff037224 */ /* 0x000fe200078e0011 */
[----:B0-----:R-:W-:-:S09]  /*c220*/  I2FP.F32.U32 R14, R12 ;  /* 0x0000000c000e7245 */ /* 0x001fd20000201000 */
[----:B------:R-:W-:Y:S05]  /*c230*/  @!P1 BRA `(.L_x_290) ;  /* 0x0000000000289947 */ /* 0x000fea0003800000 */
[----:B------:R-:W-:Y:S02]  /*c240*/  ULDC UR6, c[0x0][0x634] ;  /* 0x00018d0000067ab9 */ /* 0x000fe40000000800 */
[----:B------:R-:W-:-:S05]  /*c250*/  IADD3 R3, P1, R18, UR6, RZ ;  /* 0x0000000612037c10 */ /* 0x000fca000ff3e0ff */
[----:B------:R-:W-:-:S04]  /*c260*/  IMAD.X R11, RZ, RZ, R17, P1 ;  /* 0x000000ffff0b7224 */ /* 0x000fc800008e0611 */
[----:B------:R-:W-:-:S04]  /*c270*/  IMAD.WIDE.U32 R4, R11, UR4, RZ ;  /* 0x000000040b047c25 */ /* 0x000fc8000f8e00ff */
[----:B------:R-:W-:-:S04]  /*c280*/  IMAD.WIDE.U32 R4, P1, R3, UR5, R4 ;  /* 0x0000000503047c25 */ /* 0x000fc8000f820004 */
[----:B------:R-:W-:-:S04]  /*c290*/  IMAD.WIDE.U32 R2, R3, UR4, RZ ;  /* 0x0000000403027c25 */ /* 0x000fc8000f8e00ff */
[----:B------:R-:W-:Y:S01]  /*c2a0*/  IMAD.MOV.U32 R2, RZ, RZ, R5 ;  /* 0x000000ffff027224 */ /* 0x000fe200078e0005 */
[----:B------:R-:W-:Y:S01]  /*c2b0*/  IADD3 RZ, P3, R3, R4, RZ ;  /* 0x0000000403ff7210 */ /* 0x000fe20007f7e0ff */
[----:B------:R-:W-:-:S04]  /*c2c0*/  IMAD.X R3, RZ, RZ, RZ, P1 ;  /* 0x000000ffff037224 */ /* 0x000fc800008e06ff */
[----:B------:R-:W-:-:S08]  /*c2d0*/  IMAD.WIDE.U32.X R2, R11, UR5, R2, P3 ;  /* 0x000000050b027c25 */ /* 0x000fd000098e0402 */
.L_x_290:
[----:B------:R-:W-:Y:S01]  /*c2e0*/  FMUL R14, R14, UR8 ;  /* 0x000000080e0e7c20 */ /* 0x000fe20008400000 */
[--C-:B------:R-:W-:Y:S01]  /*c2f0*/  SHF.R.U64 R11, R2, UR7, R3.reuse ;  /* 0x00000007020b7c19 */ /* 0x100fe20008001203 */
[----:B------:R-:W-:Y:S01]  /*c300*/  ULDC.64 UR4, c[0x0][0x620] ;  /* 0x0001880000047ab9 */ /* 0x000fe20000000a00 */
[----:B------:R-:W-:Y:S01]  /*c310*/  SHF.R.U32.HI R2, RZ, UR7, R3 ;  /* 0x00000007ff027c19 */ /* 0x000fe20008011603 */
[----:B------:R-:W-:Y:S01]  /*c320*/  IMAD.MOV.U32 R3, RZ, RZ, R17 ;  /* 0x000000ffff037224 */ /* 0x000fe200078e0011 */
[----:B------:R-:W-:Y:S01]  /*c330*/  IADD3 R15, P1, RZ, -R11, RZ ;  /* 0x8000000bff0f7210 */ /* 0x000fe20007f3e0ff */
[----:B------:R-:W0:Y:S01]  /*c340*/  F2I.U32.TRUNC.NTZ R14, R14 ;  /* 0x0000000e000e7305 */ /* 0x000e22000020f000 */
[----:B------:R-:W-:-:S03]  /*c350*/  ULDC.64 UR6, c[0x0][0x640] ;  /* 0x0001900000067ab9 */ /* 0x000fc60000000a00 */
[----:B------:R-:W-:Y:S01]  /*c360*/  IMAD.X R2, RZ, RZ, ~R2, P1 ;  /* 0x000000ffff027224 */ /* 0x000fe200008e0e02 */
[----:B------:R-:W-:-:S03]  /*c370*/  ISETP.NE.U32.AND P1, PT, RZ, UR6, PT ;  /* 0x00000006ff007c0c */ /* 0x000fc6000bf25070 */
[----:B------:R-:W-:Y:S01]  /*c380*/  IMAD R2, R2, UR4, RZ ;  /* 0x0000000402027c24 */ /* 0x000fe2000f8e02ff */
[----:B------:R-:W-:-:S03]  /*c390*/  ISETP.NE.AND.EX P1, PT, RZ, UR7, PT, P1 ;  /* 0x00000007ff007c0c */ /* 0x000fc6000bf25310 */
[C---:B------:R-:W-:Y:S01]  /*c3a0*/  IMAD R5, R15.reuse, UR5, R2 ;  /* 0x000000050f057c24 */ /* 0x040fe2000f8e0202 */
[----:B------:R-:W-:Y:S01]  /*c3b0*/  ULDC UR5, c[0x0][0x154] ;  /* 0x0000550000057ab9 */ /* 0x000fe20000000800 */
[----:B------:R-:W-:Y:S02]  /*c3c0*/  IMAD.MOV.U32 R2, RZ, RZ, R18 ;  /* 0x000000ffff027224 */ /* 0x000fe400078e0012 */
[----:B0-----:R-:W-:Y:S02]  /*c3d0*/  IMAD.MOV R4, RZ, RZ, -R14 ;  /* 0x000000ffff047224 */ /* 0x001fe400078e0a0e */
[----:B------:R-:W-:Y:S01]  /*c3e0*/  IMAD.WIDE.U32 R2, R15, UR4, R2 ;  /* 0x000000040f027c25 */ /* 0x000fe2000f8e0002 */
[----:B------:R-:W-:-:S03]  /*c3f0*/  ULDC UR4, c[0x0][0x618] ;  /* 0x0001860000047ab9 */ /* 0x000fc60000000800 */
[----:B-1----:R-:W-:Y:S01]  /*c400*/  IMAD R12, R13, R4, R12 ;  /* 0x000000040d0c7224 */ /* 0x002fe200078e020c */
[----:B--2---:R-:W-:Y:S01]  /*c410*/  I2FP.F32.U32 R4, R10 ;  /* 0x0000000a00047245 */ /* 0x004fe20000201000 */
[----:B------:R-:W0:Y:S01]  /*c420*/  LDC R13, c[0x0][0x148] ;  /* 0x00005200ff0d7b82 */ /* 0x000e220000000800 */
[----:B------:R-:W-:-:S03]  /*c430*/  IMAD.IADD R3, R3, 0x1, R5 ;  /* 0x0000000103037824 */ /* 0x000fc600078e0205 */
[----:B------:R-:W-:Y:S02]  /*c440*/  FMUL R4, R4, UR5 ;  /* 0x0000000504047c20 */ /* 0x000fe40008400000 */
[--C-:B------:R-:W-:Y:S02]  /*c450*/  SHF.R.U64 R14, R2, UR4, R3.reuse ;  /* 0x00000004020e7c19 */ /* 0x100fe40008001203 */
[----:B------:R-:W-:Y:S01]  /*c460*/  SHF.R.U32.HI R3, RZ, UR4, R3 ;  /* 0x00000004ff037c19 */ /* 0x000fe20008011603 */
[----:B------:R1:W2:Y:S01]  /*c470*/  F2I.U32.TRUNC.NTZ R20, R4 ;  /* 0x0000000400147305 */ /* 0x0002a2000020f000 */
[----:B------:R-:W-:Y:S02]  /*c480*/  ULDC UR4, c[0x0][0x608] ;  /* 0x0001820000047ab9 */ /* 0x000fe40000000800 */
[--C-:B------:R-:W-:Y:S02]  /*c490*/  SHF.R.U64 R19, R14, UR4, R3.reuse ;  /* 0x000000040e137c19 */ /* 0x100fe40008001203 */
[----:B------:R-:W-:Y:S01]  /*c4a0*/  SHF.R.U32.HI R2, RZ, UR4, R3 ;  /* 0x00000004ff027c19 */ /* 0x000fe20008011603 */
[----:B------:R-:W-:-:S03]  /*c4b0*/  ULDC UR4, c[0x0][0x658] ;  /* 0x0001960000047ab9 */ /* 0x000fc60000000800 */
[--C-:B------:R-:W-:Y:S02]  /*c4c0*/  SHF.R.U64 R15, R19, UR4, R2.reuse ;  /* 0x00000004130f7c19 */ /* 0x100fe40008001202 */
[----:B------:R-:W-:-:S03]  /*c4d0*/  SHF.R.U32.HI R21, RZ, UR4, R2 ;  /* 0x00000004ff157c19 */ /* 0x000fc60008011602 */
[----:B------:R-:W-:Y:S02]  /*c4e0*/  IMAD.MOV.U32 R2, RZ, RZ, R15 ;  /* 0x000000ffff027224 */ /* 0x000fe400078e000f */
[----:B------:R-:W-:Y:S01]  /*c4f0*/  IMAD.MOV.U32 R3, RZ, RZ, R21 ;  /* 0x000000ffff037224 */ /* 0x000fe200078e0015 */
[----:B-12---:R-:W-:Y:S06]  /*c500*/  @!P1 BRA `(.L_x_291) ;  /* 0x0000000000289947 */ /* 0x006fec0003800000 */
        /* <DEDUP_REMOVED lines=10> */
.L_x_291:
[----:B------:R-:W1:Y:S01]  /*c5b0*/  LDC R4, c[0x0][0x65c] ;  /* 0x00019700ff047b82 */ /* 0x000e620000000800 */
[----:B------:R-:W-:Y:S01]  /*c5c0*/  ULDC UR4, c[0x0][0x648] ;  /* 0x0001920000047ab9 */ /* 0x000fe20000000800 */
[----:B------:R-:W-:Y:S01]  /*c5d0*/  LOP3.LUT R19, R19, UR16, RZ, 0xc0, !PT ;  /* 0x0000001013137c12 */ /* 0x000fe2000f8ec0ff */
[----:B------:R-:W-:Y:S01]  /*c5e0*/  IMAD.MOV R20, RZ, RZ, -R20 ;  /* 0x000000ffff147224 */ /* 0x000fe200078e0a14 */
[----:B------:R-:W-:Y:S01]  /*c5f0*/  SHF.R.U64 R2, R2, UR4, R3 ;  /* 0x0000000402027c19 */ /* 0x000fe20008001203 */
[----:B------:R-:W-:Y:S01]  /*c600*/  ULDC UR4, c[0x0][0x638] ;  /* 0x00018e0000047ab9 */ /* 0x000fe20000000800 */
[----:B------:R-:W-:Y:S01]  /*c610*/  LOP3.LUT R14, R14, UR15, RZ, 0xc0, !PT ;  /* 0x0000000f0e0e7c12 */ /* 0x000fe2000f8ec0ff */
[----:B------:R-:W-:Y:S01]  /*c620*/  ULDC UR5, c[0x0][0x610] ;  /* 0x0001840000057ab9 */ /* 0x000fe20000000800 */
[----:B------:R-:W-:Y:S02]  /*c630*/  IMAD.MOV.U32 R3, RZ, RZ, 0x1 ;  /* 0x00000001ff037424 */ /* 0x000fe400078e00ff */
[----:B------:R-:W-:Y:S01]  /*c640*/  IMAD R19, R2, UR17, R19 ;  /* 0x0000001102137c24 */ /* 0x000fe2000f8e0213 */
[----:B-1----:R-:W-:Y:S01]  /*c650*/  ISETP.NE.AND P1, PT, R4, 0x1, PT ;  /* 0x000000010400780c */ /* 0x002fe20003f25270 */
[----:B------:R-:W-:-:S02]  /*c660*/  IMAD.MOV R4, RZ, RZ, -R2 ;  /* 0x000000ffff047224 */ /* 0x000fc400078e0a02 */
[----:B------:R-:W-:Y:S02]  /*c670*/  IMAD.MOV.U32 R2, RZ, RZ, R11 ;  /* 0x000000ffff027224 */ /* 0x000fe400078e000b */
[----:B------:R-:W-:Y:S01]  /*c680*/  IMAD R15, R4, UR4, R15 ;  /* 0x00000004040f7c24 */ /* 0x000fe2000f8e020f */
[----:B------:R-:W-:-:S03]  /*c690*/  ULDC UR4, c[0x0][0x600] ;  /* 0x0001800000047ab9 */ /* 0x000fc60000000800 */
[----:B------:R-:W-:-:S04]  /*c6a0*/  IMAD R15, R15, UR4, R14 ;  /* 0x000000040f0f7c24 */ /* 0x000fc8000f8e020e */
[----:B0-----:R-:W-:-:S04]  /*c6b0*/  @P1 IMAD R12, R13, R20, R10 ;  /* 0x000000140d0c1224 */ /* 0x001fc800078e020a */
[----:B------:R-:W-:-:S05]  /*c6c0*/  IMAD R12, R19, UR5, R12 ;  /* 0x00000005130c7c24 */ /* 0x000fca000f8e020c */
[----:B------:R-:W-:Y:S02]  /*c6d0*/  SEL R22, R15, R12, !P1 ;  /* 0x0000000c0f167207 */ /* 0x000fe40004800000 */
[----:B------:R-:W-:-:S07]  /*c6e0*/  SEL R19, R12, R15, !P1 ;  /* 0x0000000f0c137207 */ /* 0x000fce0004800000 */
.L_x_289:
[----:B------:R-:W-:Y:S05]  /*c6f0*/  BSYNC B1 ;  /* 0x0000000000017941 */ /* 0x000fea0003800000 */
.L_x_288:
[----:B------:R-:W-:-:S13]  /*c700*/  LOP3.LUT P1, RZ, R3, 0xff, RZ, 0xc0, !PT ;  /* 0x000000ff03ff7812 */ /* 0x000fda000782c0ff */
[----:B------:R-:W-:Y:S05]  /*c710*/  @P1 BRA `(.L_x_292) ;  /* 0xfffffff400201947 */ /* 0x000fea000383ffff */
[----:B------:R-:W-:Y:S05]  /*c720*/  BSYNC B0 ;  /* 0x0000000000007941 */ /* 0x000fea0003800000 */
.L_x_280:
[----:B------:R-:W-:-:S03]  /*c730*/  UMOV UR4, 0xffffffff ;  /* 0xffffffff00047882 */ /* 0x000fc60000000000 */
[----:B------:R-:W-:Y:S05]  /*c740*/  BRA.DIV UR4, `(.L_x_293) ;  /* 0x0000000a043c7947 */ /* 0x000fea000b800000 */
[----:B------:R-:W-:-:S13]  /*c750*/  ELECT P6, URZ, PT ;  /* 0x00000000003f782f */ /* 0x000fda00038c0000 */
.L_x_316:
[----:B------:R-:W-:Y:S04]  /*c760*/  BSSY B0, `(.L_x_294) ;  /* 0x000006a000007945 */ /* 0x000fe80003800000 */
[----:B------:R-:W-:Y:S05]  /*c770*/  @!P6 BRA `(.L_x_295) ;  /* 0x0000000400a0e947 */ /* 0x000fea0003800000 */
[----:B------:R-:W-:-:S04]  /*c780*/  LOP3.LUT R16, R16, 0x2, RZ, 0xfc, !PT ;  /* 0x0000000210107812 */ /* 0x000fc800078efcff */
[----:B------:R-:W-:-:S13]  /*c790*/  ISETP.NE.AND P0, PT, R16, 0x3, PT ;  /* 0x000000031000780c */ /* 0x000fda0003f05270 */
[----:B------:R-:W-:Y:S05]  /*c7a0*/  @!P0 BRA `(.L_x_296) ;  /* 0x0000000000048947 */ /* 0x000fea0003800000 */
[----:B------:R-:W-:Y:S01]  /*c7b0*/  BPT.TRAP 0x1 ;  /* 0x000000040000795c */ /* 0x000fe20000300000 */
.L_x_296:
[----:B------:R-:W0:Y:S01]  /*c7c0*/  S2R R3, SR_CgaCtaId ;  /* 0x0000000000037919 */ /* 0x000e220000008800 */
[----:B------:R-:W-:Y:S02]  /*c7d0*/  MOV R2, 0x400 ;  /* 0x0000040000027802 */ /* 0x000fe40000000f00 */
[----:B------:R-:W-:Y:S02]  /*c7e0*/  SHF.L.U32 R4, R0, 0x1f, RZ ;  /* 0x0000001f00047819 */ /* 0x000fe400000006ff */
[----:B0-----:R-:W-:-:S05]  /*c7f0*/  LEA R2, R3, R2, 0x18 ;  /* 0x0000000203027211 */ /* 0x001fca00078ec0ff */
[----:B------:R-:W-:-:S04]  /*c800*/  VIADD R2, R2, 0x58 ;  /* 0x0000005802027836 */ /* 0x000fc80000000000 */
[C---:B------:R-:W-:Y:S02]  /*c810*/  IMAD R9, R7.reuse, 0x8, R2 ;  /* 0x0000000807097824 */ /* 0x040fe400078e0202 */
[----:B------:R-:W-:Y:S02]  /*c820*/  VIADD R7, R7, 0x1 ;  /* 0x0000000107077836 */ /* 0x000fe40000000000 */
[----:B------:R-:W0:Y:S03]  /*c830*/  SYNCS.PHASECHK.TRANS64.TRYWAIT P0, [R9+URZ], R4 ;  /* 0x00000004090075a7 */ /* 0x000e26000800017f */
[----:B------:R-:W-:-:S04]  /*c840*/  ISETP.NE.AND P1, PT, R7, 0xb, PT ;  /* 0x0000000b0700780c */ /* 0x000fc80003f25270 */
[----:B------:R-:W-:Y:S02]  /*c850*/  SEL R3, RZ, 0x1, P1 ;  /* 0x00000001ff037807 */ /* 0x000fe40000800000 */
[----:B------:R-:W-:Y:S02]  /*c860*/  SEL R7, R7, RZ, P1 ;  /* 0x000000ff07077207 */ /* 0x000fe40000800000 */
[----:B------:R-:W-:-:S03]  /*c870*/  LOP3.LUT R6, R0, R3, RZ, 0x3c, !PT ;  /* 0x0000000300067212 */ /* 0x000fc600078e3cff */
[----:B------:R-:W-:Y:S01]  /*c880*/  IMAD R8, R7, 0x8, R2 ;  /* 0x0000000807087824 */ /* 0x000fe200078e0202 */
[----:B------:R-:W-:Y:S01]  /*c890*/  SHF.L.U32 R5, R6, 0x1f, RZ ;  /* 0x0000001f06057819 */ /* 0x000fe200000006ff */
[----:B0-----:R-:W-:Y:S06]  /*c8a0*/  @!P0 BRA `(.L_x_297) ;  /* 0x0000000800048947 */ /* 0x001fec0003800000 */
.L_x_317:
[----:B------:R-:W1:Y:S01]  /*c8b0*/  SYNCS.PHASECHK.TRANS64.TRYWAIT P0, [R8+URZ], R5 ;  /* 0x00000005080075a7 */ /* 0x000e62000800017f */
[----:B------:R-:W-:-:S05]  /*c8c0*/  VIADD R0, R7, 0x1 ;  /* 0x0000000107007836 */ /* 0x000fca0000000000 */
[----:B------:R-:W-:-:S04]  /*c8d0*/  ISETP.NE.AND P1, PT, R0, 0xb, PT ;  /* 0x0000000b0000780c */ /* 0x000fc80003f25270 */
[----:B------:R-:W-:Y:S02]  /*c8e0*/  SEL R3, RZ, 0x1, P1 ;  /* 0x00000001ff037807 */ /* 0x000fe40000800000 */
[----:B------:R-:W-:Y:S02]  /*c8f0*/  SEL R7, R0, RZ, P1 ;  /* 0x000000ff00077207 */ /* 0x000fe40000800000 */
[----:B------:R-:W-:-:S03]  /*c900*/  LOP3.LUT R6, R6, R3, RZ, 0x3c, !PT ;  /* 0x0000000306067212 */ /* 0x000fc600078e3cff */
[----:B0-----:R-:W-:Y:S01]  /*c910*/  IMAD R9, R7, 0x8, R2 ;  /* 0x0000000807097824 */ /* 0x001fe200078e0202 */
[----:B------:R-:W-:Y:S01]  /*c920*/  SHF.L.U32 R4, R6, 0x1f, RZ ;  /* 0x0000001f06047819 */ /* 0x000fe200000006ff */
[----:B-1----:R-:W-:Y:S06]  /*c930*/  @!P0 BRA `(.L_x_298) ;  /* 0x0000000400f48947 */ /* 0x002fec0003800000 */
.L_x_318:
        /* <DEDUP_REMOVED lines=9> */
.L_x_319:
        /* <DEDUP_REMOVED lines=9> */
.L_x_320:
        /* <DEDUP_REMOVED lines=9> */
.L_x_321:
        /* <DEDUP_REMOVED lines=9> */
.L_x_322:
        /* <DEDUP_REMOVED lines=9> */
.L_x_323:
        /* <DEDUP_REMOVED lines=9> */
.L_x_324:
[----:B------:R-:W1:Y:S01]  /*cca0*/  SYNCS.PHASECHK.TRANS64.TRYWAIT P0, [R9+URZ], R4 ;  /* 0x00000004090075a7 */ /* 0x000e62000800017f */
[----:B------:R-:W-:-:S05]  /*ccb0*/  VIADD R0, R7, 0x1 ;  /* 0x0000000107007836 */ /* 0x000fca0000000000 */
[----:B------:R-:W-:-:S04]  /*ccc0*/  ISETP.NE.AND P1, PT, R0, 0xb, PT ;  /* 0x0000000b0000780c */ /* 0x000fc80003f25270 */
[----:B------:R-:W-:Y:S02]  /*ccd0*/  SEL R3, RZ, 0x1, P1 ;  /* 0x00000001ff037807 */ /* 0x000fe40000800000 */
[----:B------:R-:W-:Y:S02]  /*cce0*/  SEL R7, R0, RZ, P1 ;  /* 0x000000ff00077207 */ /* 0x000fe40000800000 */
[----:B------:R-:W-:-:S03]  /*ccf0*/  LOP3.LUT R11, R6, R3, RZ, 0x3c, !PT ;  /* 0x00000003060b7212 */ /* 0x000fc600078e3cff */
[----:B------:R-:W-:Y:S01]  /*cd00*/  IMAD R6, R7, 0x8, R2 ;  /* 0x0000000807067824 */ /* 0x000fe200078e0202 */
[----:B0-----:R-:W-:Y:S01]  /*cd10*/  SHF.L.U32 R5, R11, 0x1f, RZ ;  /* 0x0000001f0b057819 */ /* 0x001fe200000006ff */
[----:B-1----:R-:W-:Y:S06]  /*cd20*/  @!P0 BRA `(.L_x_305) ;  /* 0x0000000400848947 */ /* 0x002fec0003800000 */
.L_x_325:
[----:B------:R-:W1:Y:S01]  /*cd30*/  SYNCS.PHASECHK.TRANS64.TRYWAIT P0, [R6+URZ], R5 ;  /* 0x00000005060075a7 */ /* 0x000e62000800017f */
[----:B------:R-:W-:-:S05]  /*cd40*/  VIADD R0, R7, 0x1 ;  /* 0x0000000107007836 */ /* 0x000fca0000000000 */
[----:B------:R-:W-:-:S04]  /*cd50*/  ISETP.NE.AND P1, PT, R0, 0xb, PT ;  /* 0x0000000b0000780c */ /* 0x000fc80003f25270 */
[----:B0-----:R-:W-:Y:S02]  /*cd60*/  SEL R4, RZ, 0x1, P1 ;  /* 0x00000001ff047807 */ /* 0x001fe40000800000 */
[----:B------:R-:W-:Y:S02]  /*cd70*/  SEL R3, R0, RZ, P1 ;  /* 0x000000ff00037207 */ /* 0x000fe40000800000 */
[----:B------:R-:W-:Y:S01]  /*cd80*/  LOP3.LUT R0, R11, R4, RZ, 0x3c, !PT ;  /* 0x000000040b007212 */ /* 0x000fe200078e3cff */
[----:B-1----:R-:W-:Y:S06]  /*cd90*/  @!P0 BRA `(.L_x_306) ;  /* 0x00000004007c8947 */ /* 0x002fec0003800000 */
.L_x_326:
[----:B------:R-:W-:Y:S01]  /*cda0*/  IMAD R3, R3, 0x8, R2 ;  /* 0x0000000803037824 */ /* 0x000fe200078e0202 */
[----:B------:R-:W-:-:S07]  /*cdb0*/  SHF.L.U32 R0, R0, 0x1f, RZ ;  /* 0x0000001f00007819 */ /* 0x000fce00000006ff */
.L_x_307:
[----:B-1----:R1:W2:Y:S02]  /*cdc0*/  SYNCS.PHASECHK.TRANS64.TRYWAIT P0, [R3+URZ], R0 ;  /* 0x00000000030075a7 */ /* 0x0022a4000800017f */
[----:B--2---:R-:W-:Y:S05]  /*cdd0*/  @!P0 NANOSLEEP.SYNCS 0x989680 ;  /* 0x009896800000895d */ /* 0x004fea0003900000 */
[----:B------:R-:W2:Y:S02]  /*cde0*/  @!P0 SYNCS.PHASECHK.TRANS64 P0, [R3+URZ], R0 ;  /* 0x00000000030085a7 */ /* 0x000ea4000800007f */
[----:B--2---:R-:W-:Y:S05]  /*cdf0*/  @!P0 BRA `(.L_x_307) ;  /* 0xfffffffc00f08947 */ /* 0x004fea000383ffff */
.L_x_295:
[----:B------:R-:W-:Y:S05]  /*ce00*/  BSYNC B0 ;  /* 0x0000000000007941 */ /* 0x000fea0003800000 */
.L_x_294:
[----:B------:R-:W-:Y:S05]  /*ce10*/  EXIT ;  /* 0x000000000000794d */ /* 0x000fea0003800000 */
.L_x_20:
[----:B-1----:R1:W2:Y:S02]  /*ce20*/  SYNCS.PHASECHK.TRANS64.TRYWAIT P0, [R153+URZ], R0 ;  /* 0x00000000990075a7 */ /* 0x0022a4000800017f */
[----:B--2---:R-:W-:Y:S05]  /*ce30*/  @!P0 NANOSLEEP.SYNCS 0x989680 ;  /* 0x009896800000895d */ /* 0x004fea0003900000 */
[----:B------:R-:W2:Y:S02]  /*ce40*/  @!P0 SYNCS.PHASECHK.TRANS64 P0, [R153+URZ], R0 ;  /* 0x00000000990085a7 */ /* 0x000ea4000800007f */
[----:B--2---:R-:W-:Y:S05]  /*ce50*/  @!P0 BRA `(.L_x_20) ;  /* 0xfffffffc00f08947 */ /* 0x004fea000383ffff */
[----:B------:R-:W-:Y:S05]  /*ce60*/  BRA `(.L_x_308) ;  /* 0xffffff4800607947 */ /* 0x000fea000383ffff */
.L_x_25:
[----:B--2---:R2:W3:Y:S02]  /*ce70*/  SYNCS.PHASECHK.TRANS64.TRYWAIT P1, [R3+URZ], R0 ;  /* 0x00000000030075a7 */ /* 0x0044e4000802017f */
[----:B---3--:R-:W-:Y:S05]  /*ce80*/  @!P1 NANOSLEEP.SYNCS 0x989680 ;  /* 0x009896800000995d */ /* 0x008fea0003900000 */
[----:B------:R-:W3:Y:S02]  /*ce90*/  @!P1 SYNCS.PHASECHK.TRANS64 P1, [R3+URZ], R0 ;  /* 0x00000000030095a7 */ /* 0x000ee4000802007f */
[----:B---3--:R-:W-:Y:S05]  /*cea0*/  @!P1 BRA `(.L_x_25) ;  /* 0xfffffffc00f09947 */ /* 0x008fea000383ffff */
[----:B------:R-:W-:Y:S05]  /*ceb0*/  BRA `(.L_x_24) ;  /* 0xffffff4800cc7947 */ /* 0x000fea000383ffff */
.L_x_30:
[----:B--2---:R-:W-:-:S04]  /*cec0*/  IMAD.U32 R5, RZ, RZ, UR4 ;  /* 0x00000004ff057e24 */ /* 0x004fc8000f8e00ff */
[----:B------:R2:W3:Y:S03]  /*ced0*/  SYNCS.PHASECHK.TRANS64.TRYWAIT P1, [R5+URZ], R4 ;  /* 0x00000004050075a7 */ /* 0x0004e6000802017f */
[----:B---3--:R-:W-:Y:S05]  /*cee0*/  @!P1 NANOSLEEP.SYNCS 0x989680 ;  /* 0x009896800000995d */ /* 0x008fea0003900000 */
[----:B------:R-:W3:Y:S02]  /*cef0*/  @!P1 SYNCS.PHASECHK.TRANS64 P1, [R5+URZ], R4 ;  /* 0x00000004050095a7 */ /* 0x000ee4000802007f */
[----:B---3--:R-:W-:Y:S05]  /*cf00*/  @!P1 BRA `(.L_x_30) ;  /* 0xfffffffc00ec9947 */ /* 0x008fea000383ffff */
[----:B------:R-:W-:Y:S05]  /*cf10*/  BRA `(.L_x_29) ;  /* 0xffffff5800087947 */ /* 0x000fea000383ffff */
.L_x_36:
[----:B-1----:R1:W2:Y:S02]  /*cf20*/  SYNCS.PHASECHK.TRANS64.TRYWAIT P0, [R153+URZ+0x10], R0 ;  /* 0x00001000990075a7 */ /* 0x0022a4000800017f */
[----:B--2---:R-:W-:Y:S05]  /*cf30*/  @!P0 NANOSLEEP.SYNCS 0x989680 ;  /* 0x009896800000895d */ /* 0x004fea0003900000 */
[----:B------:R-:W2:Y:S02]  /*cf40*/  @!P0 SYNCS.PHASECHK.TRANS64 P0, [R153+URZ+0x10], R0 ;  /* 0x00001000990085a7 */ /* 0x000ea4000800007f */
[----:B--2---:R-:W-:Y:S05]  /*cf50*/  @!P0 BRA `(.L_x_36) ;  /* 0xfffffffc00f08947 */ /* 0x004fea000383ffff */
[----:B------:R-:W-:Y:S05]  /*cf60*/  BRA `(.L_x_309) ;  /* 0xffffff6400c47947 */ /* 0x000fea000383ffff */
.L_x_281:
[----:B------:R-:W-:Y:S01]  /*cf70*/  BSSY B1, `(.L_x_310) ;  /* 0x0000006000017945 */ /* 0x000fe20003800000 */
[----:B------:R-:W-:-:S07]  /*cf80*/  IMAD.MOV.U32 R15, RZ, RZ, -0x1 ;  /* 0xffffffffff0f7424 */ /* 0x000fce00078e00ff */
[----:B-----5:R-:W-:Y:S05]  /*cf90*/  WARPSYNC.COLLECTIVE R15, `(.L_x_311) ;  /* 0x000000000f0c7348 */ /* 0x020fea0003c00000 */
[----:B------:R-:W-:Y:S02]  /*cfa0*/  ELECT P6, UR62, PT ;  /* 0x00000000003e782f */ /* 0x000fe400038c0000 */
[----:B------:R-:W-:Y:S01]  /*cfb0*/  MOV R14, UR62 ;  /* 0x0000003e000e7c02 */ /* 0x000fe20008000f00 */
[----:B-----5:R-:W-:Y:S10]  /*cfc0*/  ENDCOLLECTIVE ;  /* 0x000000000000791b */ /* 0x020ff40003800000 */
.L_x_311:
[----:B------:R-:W-:Y:S05]  /*cfd0*/  BSYNC B1 ;  /* 0x0000000000017941 */ /* 0x000fea0003800000 */
.L_x_310:
[----:B------:R-:W-:Y:S05]  /*cfe0*/  BRA `(.L_x_312) ;  /* 0xffffffe800f87947 */ /* 0x000fea000383ffff */
.L_x_284:
[----:B-1----:R1:W2:Y:S02]  /*cff0*/  SYNCS.PHASECHK.TRANS64.TRYWAIT P1, [R12+URZ+0x58], R5 ;  /* 0x000058050c0075a7 */ /* 0x0022a4000802017f */
[----:B--2---:R-:W-:Y:S05]  /*d000*/  @!P1 NANOSLEEP.SYNCS 0x989680 ;  /* 0x009896800000995d */ /* 0x004fea0003900000 */
[----:B------:R-:W2:Y:S02]  /*d010*/  @!P1 SYNCS.PHASECHK.TRANS64 P1, [R12+URZ+0x58], R5 ;  /* 0x000058050c0095a7 */ /* 0x000ea4000802007f */
[----:B--2---:R-:W-:Y:S05]  /*d020*/  @!P1 BRA `(.L_x_284) ;  /* 0xfffffffc00f09947 */ /* 0x004fea000383ffff */
[----:B------:R-:W-:Y:S05]  /*d030*/  BRA `(.L_x_313) ;  /* 0xffffffec00307947 */ /* 0x000fea000383ffff */
.L_x_293:
[----:B------:R-:W-:Y:S01]  /*d040*/  BSSY B0, `(.L_x_314) ;  /* 0x0000006000007945 */ /* 0x000fe20003800000 */
[----:B------:R-:W-:-:S07]  /*d050*/  IMAD.MOV.U32 R15, RZ, RZ, -0x1 ;  /* 0xffffffffff0f7424 */ /* 0x000fce00078e00ff */
[----:B-----5:R-:W-:Y:S05]  /*d060*/  WARPSYNC.COLLECTIVE R15, `(.L_x_315) ;  /* 0x000000000f0c7348 */ /* 0x020fea0003c00000 */
[----:B------:R-:W-:Y:S02]  /*d070*/  ELECT P6, UR62, PT ;  /* 0x00000000003e782f */ /* 0x000fe400038c0000 */
[----:B------:R-:W-:Y:S01]  /*d080*/  MOV R14, UR62 ;  /* 0x0000003e000e7c02 */ /* 0x000fe20008000f00 */
[----:B-----5:R-:W-:Y:S10]  /*d090*/  ENDCOLLECTIVE ;  /* 0x000000000000791b */ /* 0x020ff40003800000 */
.L_x_315:
[----:B------:R-:W-:Y:S05]  /*d0a0*/  BSYNC B0 ;  /* 0x0000000000007941 */ /* 0x000fea0003800000 */
.L_x_314:
[----:B------:R-:W-:Y:S05]  /*d0b0*/  BRA `(.L_x_316) ;  /* 0xfffffff400a87947 */ /* 0x000fea000383ffff */
.L_x_297:
[----:B0-----:R0:W1:Y:S02]  /*d0c0*/  SYNCS.PHASECHK.TRANS64.TRYWAIT P0, [R9+URZ], R4 ;  /* 0x00000004090075a7 */ /* 0x001064000800017f */
[----:B-1----:R-:W-:Y:S05]  /*d0d0*/  @!P0 NANOSLEEP.SYNCS 0x989680 ;  /* 0x009896800000895d */ /* 0x002fea0003900000 */
[----:B------:R-:W1:Y:S02]  /*d0e0*/  @!P0 SYNCS.PHASECHK.TRANS64 P0, [R9+URZ], R4 ;  /* 0x00000004090085a7 */ /* 0x000e64000800007f */
[----:B-1----:R-:W-:Y:S05]  /*d0f0*/  @!P0 BRA `(.L_x_297) ;  /* 0xfffffffc00f08947 */ /* 0x002fea000383ffff */
[----:B------:R-:W-:Y:S05]  /*d100*/  BRA `(.L_x_317) ;  /* 0xfffffff400e87947 */ /* 0x000fea000383ffff */
.L_x_298:
[----:B0-----:R0:W1:Y:S02]  /*d110*/  SYNCS.PHASECHK.TRANS64.TRYWAIT P0, [R8+URZ], R5 ;  /* 0x00000005080075a7 */ /* 0x001064000800017f */
[----:B-1----:R-:W-:Y:S05]  /*d120*/  @!P0 NANOSLEEP.SYNCS 0x989680 ;  /* 0x009896800000895d */ /* 0x002fea0003900000 */
[----:B------:R-:W1:Y:S02]  /*d130*/  @!P0 SYNCS.PHASECHK.TRANS64 P0, [R8+URZ], R5 ;  /* 0x00000005080085a7 */ /* 0x000e64000800007f */
[----:B-1----:R-:W-:Y:S05]  /*d140*/  @!P0 BRA `(.L_x_298) ;  /* 0xfffffffc00f08947 */ /* 0x002fea000383ffff */
[----:B------:R-:W-:Y:S05]  /*d150*/  BRA `(.L_x_318) ;  /* 0xfffffff400f87947 */ /* 0x000fea000383ffff */
.L_x_299:
[----:B0-----:R0:W1:Y:S02]  /*d160*/  SYNCS.PHASECHK.TRANS64.TRYWAIT P0, [R9+URZ], R4 ;  /* 0x00000004090075a7 */ /* 0x001064000800017f */
[----:B-1----:R-:W-:Y:S05]  /*d170*/  @!P0 NANOSLEEP.SYNCS 0x989680 ;  /* 0x009896800000895d */ /* 0x002fea0003900000 */
[----:B------:R-:W1:Y:S02]  /*d180*/  @!P0 SYNCS.PHASECHK.TRANS64 P0, [R9+URZ], R4 ;  /* 0x00000004090085a7 */ /* 0x000e64000800007f */
[----:B-1----:R-:W-:Y:S05]  /*d190*/  @!P0 BRA `(.L_x_299) ;  /* 0xfffffffc00f08947 */ /* 0x002fea000383ffff */
[----:B------:R-:W-:Y:S05]  /*d1a0*/  BRA `(.L_x_319) ;  /* 0xfffffff800087947 */ /* 0x000fea000383ffff */
.L_x_300:
[----:B0-----:R0:W1:Y:S02]  /*d1b0*/  SYNCS.PHASECHK.TRANS64.TRYWAIT P0, [R8+URZ], R5 ;  /* 0x00000005080075a7 */ /* 0x001064000800017f */
[----:B-1----:R-:W-:Y:S05]  /*d1c0*/  @!P0 NANOSLEEP.SYNCS 0x989680 ;  /* 0x009896800000895d */ /* 0x002fea0003900000 */
[----:B------:R-:W1:Y:S02]  /*d1d0*/  @!P0 SYNCS.PHASECHK.TRANS64 P0, [R8+URZ], R5 ;  /* 0x00000005080085a7 */ /* 0x000e64000800007f */
[----:B-1----:R-:W-:Y:S05]  /*d1e0*/  @!P0 BRA `(.L_x_300) ;  /* 0xfffffffc00f08947 */ /* 0x002fea000383ffff */
[----:B------:R-:W-:Y:S05]  /*d1f0*/  BRA `(.L_x_320) ;  /* 0xfffffff800187947 */ /* 0x000fea000383ffff */
.L_x_301:
[----:B0-----:R0:W1:Y:S02]  /*d200*/  SYNCS.PHASECHK.TRANS64.TRYWAIT P0, [R9+URZ], R4 ;  /* 0x00000004090075a7 */ /* 0x001064000800017f */
[----:B-1----:R-:W-:Y:S05]  /*d210*/  @!P0 NANOSLEEP.SYNCS 0x989680 ;  /* 0x009896800000895d */ /* 0x002fea0003900000 */
[----:B------:R-:W1:Y:S02]  /*d220*/  @!P0 SYNCS.PHASECHK.TRANS64 P0, [R9+URZ], R4 ;  /* 0x00000004090085a7 */ /* 0x000e64000800007f */
[----:B-1----:R-:W-:Y:S05]  /*d230*/  @!P0 BRA `(.L_x_301) ;  /* 0xfffffffc00f08947 */ /* 0x002fea000383ffff */
[----:B------:R-:W-:Y:S05]  /*d240*/  BRA `(.L_x_321) ;  /* 0xfffffff800287947 */ /* 0x000fea000383ffff */
.L_x_302:
[----:B0-----:R0:W1:Y:S02]  /*d250*/  SYNCS.PHASECHK.TRANS64.TRYWAIT P0, [R8+URZ], R5 ;  /* 0x00000005080075a7 */ /* 0x001064000800017f */
[----:B-1----:R-:W-:Y:S05]  /*d260*/  @!P0 NANOSLEEP.SYNCS 0x989680 ;  /* 0x009896800000895d */ /* 0x002fea0003900000 */
[----:B------:R-:W1:Y:S02]  /*d270*/  @!P0 SYNCS.PHASECHK.TRANS64 P0, [R8+URZ], R5 ;  /* 0x00000005080085a7 */ /* 0x000e64000800007f */
[----:B-1----:R-:W-:Y:S05]  /*d280*/  @!P0 BRA `(.L_x_302) ;  /* 0xfffffffc00f08947 */ /* 0x002fea000383ffff */
[----:B------:R-:W-:Y:S05]  /*d290*/  BRA `(.L_x_322) ;  /* 0xfffffff800387947 */ /* 0x000fea000383ffff */
.L_x_303:
[----:B0-----:R0:W1:Y:S02]  /*d2a0*/  SYNCS.PHASECHK.TRANS64.TRYWAIT P0, [R9+URZ], R4 ;  /* 0x00000004090075a7 */ /* 0x001064000800017f */
[----:B-1----:R-:W-:Y:S05]  /*d2b0*/  @!P0 NANOSLEEP.SYNCS 0x989680 ;  /* 0x009896800000895d */ /* 0x002fea0003900000 */
[----:B------:R-:W1:Y:S02]  /*d2c0*/  @!P0 SYNCS.PHASECHK.TRANS64 P0, [R9+URZ], R4 ;  /* 0x00000004090085a7 */ /* 0x000e64000800007f */
[----:B-1----:R-:W-:Y:S05]  /*d2d0*/  @!P0 BRA `(.L_x_303) ;  /* 0xfffffffc00f08947 */ /* 0x002fea000383ffff */
[----:B------:R-:W-:Y:S05]  /*d2e0*/  BRA `(.L_x_323) ;  /* 0xfffffff800487947 */ /* 0x000fea000383ffff */
.L_x_304:
[----:B0-----:R0:W1:Y:S02]  /*d2f0*/  SYNCS.PHASECHK.TRANS64.TRYWAIT P0, [R8+URZ], R5 ;  /* 0x00000005080075a7 */ /* 0x001064000800017f */
[----:B-1----:R-:W-:Y:S05]  /*d300*/  @!P0 NANOSLEEP.SYNCS 0x989680 ;  /* 0x009896800000895d */ /* 0x002fea0003900000 */
[----:B------:R-:W1:Y:S02]  /*d310*/  @!P0 SYNCS.PHASECHK.TRANS64 P0, [R8+URZ], R5 ;  /* 0x00000005080085a7 */ /* 0x000e64000800007f */
[----:B-1----:R-:W-:Y:S05]  /*d320*/  @!P0 BRA `(.L_x_304) ;  /* 0xfffffffc00f08947 */ /* 0x002fea000383ffff */
[----:B------:R-:W-:Y:S05]  /*d330*/  BRA `(.L_x_324) ;  /* 0xfffffff800587947 */ /* 0x000fea000383ffff */
.L_x_305:
[----:B0-----:R0:W1:Y:S02]  /*d340*/  SYNCS.PHASECHK.TRANS64.TRYWAIT P0, [R9+URZ], R4 ;  /* 0x00000004090075a7 */ /* 0x001064000800017f */
[----:B-1----:R-:W-:Y:S05]  /*d350*/  @!P0 NANOSLEEP.SYNCS 0x989680 ;  /* 0x009896800000895d */ /* 0x002fea0003900000 */
[----:B------:R-:W1:Y:S02]  /*d360*/  @!P0 SYNCS.PHASECHK.TRANS64 P0, [R9+URZ], R4 ;  /* 0x00000004090085a7 */ /* 0x000e64000800007f */
[----:B-1----:R-:W-:Y:S05]  /*d370*/  @!P0 BRA `(.L_x_305) ;  /* 0xfffffffc00f08947 */ /* 0x002fea000383ffff */
[----:B------:R-:W-:Y:S05]  /*d380*/  BRA `(.L_x_325) ;  /* 0xfffffff800687947 */ /* 0x000fea000383ffff */
.L_x_306:
[----:B0-----:R0:W1:Y:S02]  /*d390*/  SYNCS.PHASECHK.TRANS64.TRYWAIT P0, [R6+URZ], R5 ;  /* 0x00000005060075a7 */ /* 0x001064000800017f */
[----:B-1----:R-:W-:Y:S05]  /*d3a0*/  @!P0 NANOSLEEP.SYNCS 0x989680 ;  /* 0x009896800000895d */ /* 0x002fea0003900000 */
[----:B------:R-:W1:Y:S02]  /*d3b0*/  @!P0 SYNCS.PHASECHK.TRANS64 P0, [R6+URZ], R5 ;  /* 0x00000005060085a7 */ /* 0x000e64000800007f */
[----:B-1----:R-:W-:Y:S05]  /*d3c0*/  @!P0 BRA `(.L_x_306) ;  /* 0xfffffffc00f08947 */ /* 0x002fea000383ffff */
[----:B------:R-:W-:Y:S05]  /*d3d0*/  BRA `(.L_x_326) ;  /* 0xfffffff800707947 */ /* 0x000fea000383ffff */
.L_x_327:
[----:B------:R-:W-:-:S00]  /*d3e0*/  BRA `(.L_x_327) ;  /* 0xfffffffc00fc7947 */ /* 0x000fc0000383ffff */
[----:B------:R-:W-:-:S00]  /*d3f0*/  NOP ;  /* 0x0000000000007918 */ /* 0x000fc00000000000 */
        /* <DEDUP_REMOVED lines=8> */
.L_x_328:


//--------------------- .nv.global.init           --------------------------
	.section	.nv.global.init,"aw",@progbits
.nv.global.init:
	.type		$str$22,@object
	.size		$str$22,($str$23 - $str$22)
$str$22:
        /*0000*/ 	.byte	0x6b, 0x5f, 0x74, 0x69, 0x6c, 0x65, 0x5f, 0x63, 0x6f, 0x75, 0x6e, 0x74, 0x20, 0x3e, 0x3d, 0x20
        /*0010*/ 	.byte	0x31, 0x00
	.type		$str$23,@object
	.size		$str$23,(__unnamed_1 - $str$23)
$str$23:
        /*0012*/ 	.byte	0x2f, 0x74, 0x6d, 0x70, 0x2f, 0x63, 0x75, 0x74, 0x6c, 0x61, 0x73, 0x73, 0x5f, 0x73, 0x77, 0x65
        /*0022*/ 	.byte	0x65, 0x70, 0x5f, 0x73, 0x72, 0x63, 0x2f, 0x69, 0x6e, 0x63, 0x6c, 0x75, 0x64, 0x65, 0x2f, 0x63
        /*0032*/ 	.byte	0x75, 0x74, 0x6c, 0x61, 0x73, 0x73, 0x2f, 0x67, 0x65, 0x6d, 0x6d, 0x2f, 0x63, 0x6f, 0x6c, 0x6c
        /*0042*/ 	.byte	0x65, 0x63, 0x74, 0x69, 0x76, 0x65, 0x2f, 0x73, 0x6d, 0x39, 0x30, 0x5f, 0x6d, 0x6d, 0x61, 0x5f
        /*0052*/ 	.byte	0x74, 0x6d, 0x61, 0x5f, 0x67, 0x6d, 0x6d, 0x61, 0x5f, 0x73, 0x73, 0x5f, 0x77, 0x61, 0x72, 0x70
        /*0062*/ 	.byte	0x73, 0x70, 0x65, 0x63, 0x69, 0x61, 0x6c, 0x69, 0x7a, 0x65, 0x64, 0x2e, 0x68, 0x70, 0x70, 0x00
	.type		__unnamed_1,@object
	.size		__unnamed_1,(.L_0 - __unnamed_1)
__unnamed_1:
        /*0072*/ 	.byte	0x76, 0x6f, 0x69, 0x64, 0x20, 0x63, 0x75, 0x74, 0x6c, 0x61, 0x73, 0x73, 0x3a, 0x3a, 0x67, 0x65
        /* <DEDUP_REMOVED lines=180> */
        /*0bc2*/ 	.byte	0x3a, 0x3a, 0x69, 0x64, 0x65, 0x6e, 0x74, 0x69, 0x74, 0x79, 0x5d, 0x00
.L_0:


//--------------------- .nv.shared._ZN7cutlass13device_kernelINS_4gemm6kernel13GemmUniversalIN4cute5tupleIJiiiiEEENS1_10collective13CollectiveMmaINS1_34MainloopSm90TmaGmmaWarpSpecializedILi11ENS5_IJNS4_1CILi2EEENSA_ILi1EEESC_EEENS1_32KernelTmaWarpSpecializedPingpongEEENS5_IJNSA_ILi64EEENSA_ILi240EEENSA_ILi32EEEEEENS_10bfloat16_tENS5_IJlSC_lEEESK_SL_NS4_8TiledMMAINS4_8MMA_AtomIJNS4_4SM904GMMA27MMA_64x16x16_F32BF16BF16_SSILNSP_5MajorE0ELSR_0ELNSP_7ScaleInE1ELSS_1EEEEEENS4_6LayoutINS5_IJSC_SC_SC_EEENS5_IJNSA_ILi0EEESX_SX_EEEEENS5_IJNS4_10UnderscoreES10_S10_EEEEENS4_13SM90_TMA_LOADENS4_14ComposedLayoutINS4_7SwizzleILi2ELi4ELi3EEENS4_18smem_ptr_flag_bitsILi16EEENSV_INS5_IJNSA_ILi8EEESI_EEENS5_IJSI_SC_EEEEEEEvNS4_8identityENS4_23SM90_TMA_LOAD_MULTICASTES1D_vS1E_EENS_8epilogue10collective6detail29Sm90TmaWarpSpecializedAdapterINS1I_15DefaultEpilogueISK_SL_SL_NS1H_6thread17LinearCombinationISK_Li1EffLNS1M_9ScaleType4KindE0ELNS_15FloatRoundStyleE2ESK_EENS1_15EpilogueDefaultEEEEEvvEEEEvNT_6ParamsE --------------------------
	.section	.nv.shared._ZN7cutlass13device_kernelINS_4gemm6kernel13GemmUniversalIN4cute5tupleIJiiiiEEENS1_10collective13CollectiveMmaINS1_34MainloopSm90TmaGmmaWarpSpecializedILi11ENS5_IJNS4_1CILi2EEENSA_ILi1EEESC_EEENS1_32KernelTmaWarpSpecializedPingpongEEENS5_IJNSA_ILi64EEENSA_ILi240EEENSA_ILi32EEEEEENS_10bfloat16_tENS5_IJlSC_lEEESK_SL_NS4_8TiledMMAINS4_8MMA_AtomIJNS4_4SM904GMMA27MMA_64x16x16_F32BF16BF16_SSILNSP_5MajorE0ELSR_0ELNSP_7ScaleInE1ELSS_1EEEEEENS4_6LayoutINS5_IJSC_SC_SC_EEENS5_IJNSA_ILi0EEESX_SX_EEEEENS5_IJNS4_10UnderscoreES10_S10_EEEEENS4_13SM90_TMA_LOADENS4_14ComposedLayoutINS4_7SwizzleILi2ELi4ELi3EEENS4_18smem_ptr_flag_bitsILi16EEENSV_INS5_IJNSA_ILi8EEESI_EEENS5_IJSI_SC_EEEEEEEvNS4_8identityENS4_23SM90_TMA_LOAD_MULTICASTES1D_vS1E_EENS_8epilogue10collective6detail29Sm90TmaWarpSpecializedAdapterINS1I_15DefaultEpilogueISK_SL_SL_NS1H_6thread17LinearCombinationISK_Li1EffLNS1M_9ScaleType4KindE0ELNS_15FloatRoundStyleE2ESK_EENS1_15EpilogueDefaultEEEEEvvEEEEvNT_6ParamsE,"aw",@nobits
	.sectionflags	@""
	.align	16
	.zero		1024


//--------------------- .nv.shared.reserved.0     --------------------------
	.section	.nv.shared.reserved.0,"aw",@nobits
	.weak		__nv_reservedSMEM_offset_0_alias
	.size		__nv_reservedSMEM_offset_0_alias, 0, 0
	.other		__nv_reservedSMEM_offset_0_alias,@"STO_CUDA_RESERVED_SHARED STV_DEFAULT"
__nv_reservedSMEM_offset_0_alias:
	.zero		0


//--------------------- .nv.global                --------------------------
	.section	.nv.global,"aw",@nobits
.nv.global:
	.type		_ZN40_INTERNAL_e4fdd88b_4_k_cu_f7372a19_161494cute1_E,@object
	.size		_ZN40_INTERNAL_e4fdd88b_4_k_cu_f7372a19_161494cute1_E,(_ZN40_INTERNAL_e4fdd88b_4_k_cu_f7372a19_161494cuda3std3__45__cpo6cbeginE - _ZN40_INTERNAL_e4fdd88b_4_k_cu_f7372a19_161494cute1_E)
_ZN40_INTERNAL_e4fdd88b_4_k_cu_f7372a19_161494cute1_E:
	.zero		1
	.type		_ZN40_INTERNAL_e4fdd88b_4_k_cu_f7372a19_161494cuda3std3__45__cpo6cbeginE,@object
	.size		_ZN40_INTERNAL_e4fdd88b_4_k_cu_f7372a19_161494cuda3std3__45__cpo6cbeginE,(_ZN40_INTERNAL_e4fdd88b_4_k_cu_f7372a19_161494cuda3std3__48in_placeE - _ZN40_INTERNAL_e4fdd88b_4_k_cu_f7372a19_161494cuda3std3__45__cpo6cbeginE)
_ZN40_INTERNAL_e4fdd88b_4_k_cu_f7372a19_161494cuda3std3__45__cpo6cbeginE:
	.zero		1
	.type		_ZN40_INTERNAL_e4fdd88b_4_k_cu_f7372a19_161494cuda3std3__48in_placeE,@object
	.size		_ZN40_INTERNAL_e4fdd88b_4_k_cu_f7372a19_161494cuda3std3__48in_placeE,(_ZN40_INTERNAL_e4fdd88b_4_k_cu_f7372a19_161494cuda3std6ranges3__45__cpo9iter_moveE - _ZN40_INTERNAL_e4fdd88b_4_k_cu_f7372a19_161494cuda3std3__48in_placeE)
_ZN40_INTERNAL_e4fdd88b_4_k_cu_f7372a19_161494cuda3std3__48in_placeE:
	.zero		1
	.type		_ZN40_INTERNAL_e4fdd88b_4_k_cu_f7372a19_161494cuda3std6ranges3__45__cpo9iter_moveE,@object
	.size		_ZN40_INTERNAL_e4fdd88b_4_k_cu_f7372a19_161494cuda3std6ranges3__45__cpo9iter_moveE,(_ZN40_INTERNAL_e4fdd88b_4_k_cu_f7372a19_161494cuda3std3__45__cpo5beginE - _ZN40_INTERNAL_e4fdd88b_4_k_cu_f7372a19_161494cuda3std6ranges3__45__cpo9iter_moveE)
_ZN40_INTERNAL_e4fdd88b_4_k_cu_f7372a19_161494cuda3std6ranges3__45__cpo9iter_moveE:
	.zero		1
	.type		_ZN40_INTERNAL_e4fdd88b_4_k_cu_f7372a19_161494cuda3std3__45__cpo5beginE,@object
	.size		_ZN40_INTERNAL_e4fdd88b_4_k_cu_f7372a19_161494cuda3std3__45__cpo5beginE,(_ZN40_INTERNAL_e4fdd88b_4_k_cu_f7372a19_161494cuda3std3__442_GLOBAL__N__e4fdd88b_4_k_cu_f7372a19_161496ignoreE - _ZN40_INTERNAL_e4fdd88b_4_k_cu_f7372a19_161494cuda3std3__45__cpo5beginE)
_ZN40_INTERNAL_e4fdd88b_4_k_cu_f7372a19_161494cuda3std3__45__cpo5beginE:
	.zero		1
	.type		_ZN40_INTERNAL_e4fdd88b_4_k_cu_f7372a19_161494cuda3std3__442_GLOBAL__N__e4fdd88b_4_k_cu_f7372a19_161496ignoreE,@object
	.size		_ZN40_INTERNAL_e4fdd88b_4_k_cu_f7372a19_161494cuda3std3__442_GLOBAL__N__e4fdd88b_4_k_cu_f7372a19_161496ignoreE,(_ZN40_INTERNAL_e4fdd88b_4_k_cu_f7372a19_161494cute7productE - _ZN40_INTERNAL_e4fdd88b_4_k_cu_f7372a19_161494cuda3std3__442_GLOBAL__N__e4fdd88b_4_k_cu_f7372a19_161496ignoreE)
_ZN40_INTERNAL_e4fdd88b_4_k_cu_f7372a19_161494cuda3std3__442_GLOBAL__N__e4fdd88b_4_k_cu_f7372a19_161496ignoreE:
	.zero		1
	.type		_ZN40_INTERNAL_e4fdd88b_4_k_cu_f7372a19_161494cute7productE,@object
	.size		_ZN40_INTERNAL_e4fdd88b_4_k_cu_f7372a19_161494cute7productE,(_ZN40_INTERNAL_e4fdd88b_4_k_cu_f7372a19_161494cuda3std3__45__cpo3endE - _ZN40_INTERNAL_e4fdd88b_4_k_cu_f7372a19_161494cute7productE)
_ZN40_INTERNAL_e4fdd88b_4_k_cu_f7372a19_161494cute7productE:
	.zero		1
	.type		_ZN40_INTERNAL_e4fdd88b_4_k_cu_f7372a19_161494cuda3std3__45__cpo3endE,@object
	.size		_ZN40_INTERNAL_e4fdd88b_4_k_cu_f7372a19_161494cuda3std3__45__cpo3endE,(_ZN40_INTERNAL_e4fdd88b_4_k_cu_f7372a19_161494cuda3std3__419piecewise_constructE - _ZN40_INTERNAL_e4fdd88b_4_k_cu_f7372a19_161494cuda3std3__45__cpo3endE)
_ZN40_INTERNAL_e4fdd88b_4_k_cu_f7372a19_161494cuda3std3__45__cpo3endE:
	.zero		1
	.type		_ZN40_INTERNAL_e4fdd88b_4_k_cu_f7372a19_161494cuda3std3__419piecewise_constructE,@object
	.size		_ZN40_INTERNAL_e4fdd88b_4_k_cu_f7372a19_161494cuda3std3__419piecewise_constructE,(_ZN40_INTERNAL_e4fdd88b_4_k_cu_f7372a19_161494cuda3std3__45__cpo4cendE - _ZN40_INTERNAL_e4fdd88b_4_k_cu_f7372a19_161494cuda3std3__419piecewise_constructE)
_ZN40_INTERNAL_e4fdd88b_4_k_cu_f7372a19_161494cuda3std3__419piecewise_constructE:
	.zero		1
	.type		_ZN40_INTERNAL_e4fdd88b_4_k_cu_f7372a19_161494cuda3std3__45__cpo4cendE,@object
	.size		_ZN40_INTERNAL_e4fdd88b_4_k_cu_f7372a19_161494cuda3std3__45__cpo4cendE,(_ZN40_INTERNAL_e4fdd88b_4_k_cu_f7372a19_161494cuda3std6ranges3__45__cpo4swapE - _ZN40_INTERNAL_e4fdd88b_4_k_cu_f7372a19_161494cuda3std3__45__cpo4cendE)
_ZN40_INTERNAL_e4fdd88b_4_k_cu_f7372a19_161494cuda3std3__45__cpo4cendE:
	.zero		1
	.type		_ZN40_INTERNAL_e4fdd88b_4_k_cu_f7372a19_161494cuda3std6ranges3__45__cpo4swapE,@object
	.size		_ZN40_INTERNAL_e4fdd88b_4_k_cu_f7372a19_161494cuda3std6ranges3__45__cpo4swapE,(.L_8 - _ZN40_INTERNAL_e4fdd88b_4_k_cu_f7372a19_161494cuda3std6ranges3__45__cpo4swapE)
_ZN40_INTERNAL_e4fdd88b_4_k_cu_f7372a19_161494cuda3std6ranges3__45__cpo4swapE:
	.zero		1
.L_8:


//--------------------- .nv.constant0._ZN7cutlass13device_kernelINS_4gemm6kernel13GemmUniversalIN4cute5tupleIJiiiiEEENS1_10collective13CollectiveMmaINS1_34MainloopSm90TmaGmmaWarpSpecializedILi11ENS5_IJNS4_1CILi2EEENSA_ILi1EEESC_EEENS1_32KernelTmaWarpSpecializedPingpongEEENS5_IJNSA_ILi64EEENSA_ILi240EEENSA_ILi32EEEEEENS_10bfloat16_tENS5_IJlSC_lEEESK_SL_NS4_8TiledMMAINS4_8MMA_AtomIJNS4_4SM904GMMA27MMA_64x16x16_F32BF16BF16_SSILNSP_5MajorE0ELSR_0ELNSP_7ScaleInE1ELSS_1EEEEEENS4_6LayoutINS5_IJSC_SC_SC_EEENS5_IJNSA_ILi0EEESX_SX_EEEEENS5_IJNS4_10UnderscoreES10_S10_EEEEENS4_13SM90_TMA_LOADENS4_14ComposedLayoutINS4_7SwizzleILi2ELi4ELi3EEENS4_18smem_ptr_flag_bitsILi16EEENSV_INS5_IJNSA_ILi8EEESI_EEENS5_IJSI_SC_EEEEEEEvNS4_8identityENS4_23SM90_TMA_LOAD_MULTICASTES1D_vS1E_EENS_8epilogue10collective6detail29Sm90TmaWarpSpecializedAdapterINS1I_15DefaultEpilogueISK_SL_SL_NS1H_6thread17LinearCombinationISK_Li1EffLNS1M_9ScaleType4KindE0ELNS_15FloatRoundStyleE2ESK_EENS1_15EpilogueDefaultEEEEEvvEEEEvNT_6ParamsE --------------------------
	.section	.nv.constant0._ZN7cutlass13device_kernelINS_4gemm6kernel13GemmUniversalIN4cute5tupleIJiiiiEEENS1_10collective13CollectiveMmaINS1_34MainloopSm90TmaGmmaWarpSpecializedILi11ENS5_IJNS4_1CILi2EEENSA_ILi1EEESC_EEENS1_32KernelTmaWarpSpecializedPingpongEEENS5_IJNSA_ILi64EEENSA_ILi240EEENSA_ILi32EEEEEENS_10bfloat16_tENS5_IJlSC_lEEESK_SL_NS4_8TiledMMAINS4_8MMA_AtomIJNS4_4SM904GMMA27MMA_64x16x16_F32BF16BF16_SSILNSP_5MajorE0ELSR_0ELNSP_7ScaleInE1ELSS_1EEEEEENS4_6LayoutINS5_IJSC_SC_SC_EEENS5_IJNSA_ILi0EEESX_SX_EEEEENS5_IJNS4_10UnderscoreES10_S10_EEEEENS4_13SM90_TMA_LOADENS4_14ComposedLayoutINS4_7SwizzleILi2ELi4ELi3EEENS4_18smem_ptr_flag_bitsILi16EEENSV_INS5_IJNSA_ILi8EEESI_EEENS5_IJSI_SC_EEEEEEEvNS4_8identityENS4_23SM90_TMA_LOAD_MULTICASTES1D_vS1E_EENS_8epilogue10collective6detail29Sm90TmaWarpSpecializedAdapterINS1I_15DefaultEpilogueISK_SL_SL_NS1H_6thread17LinearCombinationISK_Li1EffLNS1M_9ScaleType4KindE0ELNS_15FloatRoundStyleE2ESK_EENS1_15EpilogueDefaultEEEEEvvEEEEvNT_6ParamsE,"a",@progbits
	.sectionflags	@""
	.align	4
.nv.constant0._ZN7cutlass13device_kernelINS_4gemm6kernel13GemmUniversalIN4cute5tupleIJiiiiEEENS1_10collective13CollectiveMmaINS1_34MainloopSm90TmaGmmaWarpSpecializedILi11ENS5_IJNS4_1CILi2EEENSA_ILi1EEESC_EEENS1_32KernelTmaWarpSpecializedPingpongEEENS5_IJNSA_ILi64EEENSA_ILi240EEENSA_ILi32EEEEEENS_10bfloat16_tENS5_IJlSC_lEEESK_SL_NS4_8TiledMMAINS4_8MMA_AtomIJNS4_4SM904GMMA27MMA_64x16x16_F32BF16BF16_SSILNSP_5MajorE0ELSR_0ELNSP_7ScaleInE1ELSS_1EEEEEENS4_6LayoutINS5_IJSC_SC_SC_EEENS5_IJNSA_ILi0EEESX_SX_EEEEENS5_IJNS4_10UnderscoreES10_S10_EEEEENS4_13SM90_TMA_LOADENS4_14ComposedLayoutINS4_7SwizzleILi2ELi4ELi3EEENS4_18smem_ptr_flag_bitsILi16EEENSV_INS5_IJNSA_ILi8EEESI_EEENS5_IJSI_SC_EEEEEEEvNS4_8identityENS4_23SM90_TMA_LOAD_MULTICASTES1D_vS1E_EENS_8epilogue10collective6detail29Sm90TmaWarpSpecializedAdapterINS1I_15DefaultEpilogueISK_SL_SL_NS1H_6thread17LinearCombinationISK_Li1EffLNS1M_9ScaleType4KindE0ELNS_15FloatRoundStyleE2ESK_EENS1_15EpilogueDefaultEEEEEvvEEEEvNT_6ParamsE:
	.zero		1664


//--------------------- SYMBOLS --------------------------

	.type		.nv.reservedSmem.offset0,@object
	.size		.nv.reservedSmem.offset0,0x4
	.type		__assertfail,@function
